	.target	sm_90a

	.elftype	@"ET_EXEC"


//--------------------- .note.nv.tkinfo           --------------------------
	.section	.note.nv.tkinfo,"",@"SHT_NOTE"
	.sectionflags	@"SHF_NOTE_NV_TKINFO"
	.tkinfo
        /*0018*/ 	.word	0x00000002
        /*0030*/ 	.string	""
        /*0030*/ 	.string	"ptxas"
        /*0030*/ 	.string	"Cuda compilation tools, release 13.0, V13.0.88"
        /*0030*/ 	.string	"Build cuda_13.0.r13.0/compiler.36424714_0"
        /*0030*/ 	.string	"-arch sm_90a -m 64 "



//--------------------- .note.nv.cuinfo           --------------------------
	.section	.note.nv.cuinfo,"",@"SHT_NOTE"
	.sectionflags	@"SHF_NOTE_NV_CUINFO"
        /*0018*/ 	.short	0x0002
        /*001a*/ 	.short	0x005a
        /*001c*/ 	.short	0x0082
	.zero		2


//--------------------- .nv.info                  --------------------------
	.section	.nv.info,"",@"SHT_CUDA_INFO"
	.align	4


	//----- nvinfo : EIATTR_REGCOUNT
	.align		4
        /*0000*/ 	.byte	0x04, 0x2f
        /*0002*/ 	.short	(.L_15 - .L_14)
	.align		4
.L_14:
        /*0004*/ 	.word	index@(_ZN7cutlass13device_kernelINS_4gemm6kernel13GemmUniversalIN4cute5tupleIJiiiiEEENS1_10collective13CollectiveMmaINS1_34MainloopSm90TmaGmmaWarpSpecializedILi4ENS5_IJNS4_1CILi1EEESB_SB_EEENS1_35KernelTmaWarpSpecializedCooperativeEEENS5_IJNSA_ILi256EEENSA_ILi128EEENSA_ILi32EEEEEEfNS5_IJlSB_lEEEfSJ_NS4_8TiledMMAINS4_8MMA_AtomIJNS4_4SM904GMMA30MMA_64x128x8_F32TF32TF32_SS_TNILNSN_7ScaleInE1ELSP_1EEEEEENS4_6LayoutINS5_IJNSA_ILi2EEESB_SB_EEENS5_IJSB_NSA_ILi0EEESV_EEEEENS5_IJNS4_10UnderscoreESY_SY_EEEEENS4_13SM90_TMA_LOADENS4_14ComposedLayoutINS4_7SwizzleILi3ELi4ELi3EEENS4_18smem_ptr_flag_bitsILi32EEENSS_INS5_IJNSA_ILi8EEESH_EEENS5_IJSH_SB_EEEEEEEvNS4_8identityES11_S1B_vS1C_EENS_8epilogue10collective6detail29Sm90TmaWarpSpecializedAdapterINS1F_15DefaultEpilogueIfSJ_SJ_NS1E_6thread17LinearCombinationIfLi1EffLNS1J_9ScaleType4KindE0ELNS_15FloatRoundStyleE2EfEENS1_15EpilogueDefaultEEEEEvvEEEEvNT_6ParamsE)
        /*0008*/ 	.word	0x000000a8


	//----- nvinfo : EIATTR_FRAME_SIZE
	.align		4
.L_15:
        /*000c*/ 	.byte	0x04, 0x11
        /*000e*/ 	.short	(.L_17 - .L_16)
	.align		4
.L_16:
        /*0010*/ 	.word	index@(_ZN7cutlass13device_kernelINS_4gemm6kernel13GemmUniversalIN4cute5tupleIJiiiiEEENS1_10collective13CollectiveMmaINS1_34MainloopSm90TmaGmmaWarpSpecializedILi4ENS5_IJNS4_1CILi1EEESB_SB_EEENS1_35KernelTmaWarpSpecializedCooperativeEEENS5_IJNSA_ILi256EEENSA_ILi128EEENSA_ILi32EEEEEEfNS5_IJlSB_lEEEfSJ_NS4_8TiledMMAINS4_8MMA_AtomIJNS4_4SM904GMMA30MMA_64x128x8_F32TF32TF32_SS_TNILNSN_7ScaleInE1ELSP_1EEEEEENS4_6LayoutINS5_IJNSA_ILi2EEESB_SB_EEENS5_IJSB_NSA_ILi0EEESV_EEEEENS5_IJNS4_10UnderscoreESY_SY_EEEEENS4_13SM90_TMA_LOADENS4_14ComposedLayoutINS4_7SwizzleILi3ELi4ELi3EEENS4_18smem_ptr_flag_bitsILi32EEENSS_INS5_IJNSA_ILi8EEESH_EEENS5_IJSH_SB_EEEEEEEvNS4_8identityES11_S1B_vS1C_EENS_8epilogue10collective6detail29Sm90TmaWarpSpecializedAdapterINS1F_15DefaultEpilogueIfSJ_SJ_NS1E_6thread17LinearCombinationIfLi1EffLNS1J_9ScaleType4KindE0ELNS_15FloatRoundStyleE2EfEENS1_15EpilogueDefaultEEEEEvvEEEEvNT_6ParamsE)
        /*0014*/ 	.word	0x00000000


	//----- nvinfo : EIATTR_MIN_STACK_SIZE
	.align		4
.L_17:
        /*0018*/ 	.byte	0x04, 0x12
        /*001a*/ 	.short	(.L_19 - .L_18)
	.align		4
.L_18:
        /*001c*/ 	.word	index@(_ZN7cutlass13device_kernelINS_4gemm6kernel13GemmUniversalIN4cute5tupleIJiiiiEEENS1_10collective13CollectiveMmaINS1_34MainloopSm90TmaGmmaWarpSpecializedILi4ENS5_IJNS4_1CILi1EEESB_SB_EEENS1_35KernelTmaWarpSpecializedCooperativeEEENS5_IJNSA_ILi256EEENSA_ILi128EEENSA_ILi32EEEEEEfNS5_IJlSB_lEEEfSJ_NS4_8TiledMMAINS4_8MMA_AtomIJNS4_4SM904GMMA30MMA_64x128x8_F32TF32TF32_SS_TNILNSN_7ScaleInE1ELSP_1EEEEEENS4_6LayoutINS5_IJNSA_ILi2EEESB_SB_EEENS5_IJSB_NSA_ILi0EEESV_EEEEENS5_IJNS4_10UnderscoreESY_SY_EEEEENS4_13SM90_TMA_LOADENS4_14ComposedLayoutINS4_7SwizzleILi3ELi4ELi3EEENS4_18smem_ptr_flag_bitsILi32EEENSS_INS5_IJNSA_ILi8EEESH_EEENS5_IJSH_SB_EEEEEEEvNS4_8identityES11_S1B_vS1C_EENS_8epilogue10collective6detail29Sm90TmaWarpSpecializedAdapterINS1F_15DefaultEpilogueIfSJ_SJ_NS1E_6thread17LinearCombinationIfLi1EffLNS1J_9ScaleType4KindE0ELNS_15FloatRoundStyleE2EfEENS1_15EpilogueDefaultEEEEEvvEEEEvNT_6ParamsE)
        /*0020*/ 	.word	0x00000000
.L_19:


//--------------------- .nv.compat                --------------------------
	.section	.nv.compat,"",@"SHT_CUDA_COMPAT_INFO"
	.align	4
        /*0000*/ 	.byte	0x02, 0x09, 0x01, 0x00, 0x02, 0x02, 0x04, 0x00, 0x02, 0x05, 0x05, 0x00, 0x03, 0x07, 0x01, 0x01
        /*0010*/ 	.byte	0x02, 0x03, 0x01, 0x00, 0x02, 0x06, 0x01, 0x00, 0x04, 0x0b, 0x08, 0x00, 0x00, 0x00, 0x00, 0x00
        /*0020*/ 	.byte	0x00, 0x00, 0x00, 0x00


//--------------------- .nv.info._ZN7cutlass13device_kernelINS_4gemm6kernel13GemmUniversalIN4cute5tupleIJiiiiEEENS1_10collective13CollectiveMmaINS1_34MainloopSm90TmaGmmaWarpSpecializedILi4ENS5_IJNS4_1CILi1EEESB_SB_EEENS1_35KernelTmaWarpSpecializedCooperativeEEENS5_IJNSA_ILi256EEENSA_ILi128EEENSA_ILi32EEEEEEfNS5_IJlSB_lEEEfSJ_NS4_8TiledMMAINS4_8MMA_AtomIJNS4_4SM904GMMA30MMA_64x128x8_F32TF32TF32_SS_TNILNSN_7ScaleInE1ELSP_1EEEEEENS4_6LayoutINS5_IJNSA_ILi2EEESB_SB_EEENS5_IJSB_NSA_ILi0EEESV_EEEEENS5_IJNS4_10UnderscoreESY_SY_EEEEENS4_13SM90_TMA_LOADENS4_14ComposedLayoutINS4_7SwizzleILi3ELi4ELi3EEENS4_18smem_ptr_flag_bitsILi32EEENSS_INS5_IJNSA_ILi8EEESH_EEENS5_IJSH_SB_EEEEEEEvNS4_8identityES11_S1B_vS1C_EENS_8epilogue10collective6detail29Sm90TmaWarpSpecializedAdapterINS1F_15DefaultEpilogueIfSJ_SJ_NS1E_6thread17LinearCombinationIfLi1EffLNS1J_9ScaleType4KindE0ELNS_15FloatRoundStyleE2EfEENS1_15EpilogueDefaultEEEEEvvEEEEvNT_6ParamsE --------------------------
	.section	.nv.info._ZN7cutlass13device_kernelINS_4gemm6kernel13GemmUniversalIN4cute5tupleIJiiiiEEENS1_10collective13CollectiveMmaINS1_34MainloopSm90TmaGmmaWarpSpecializedILi4ENS5_IJNS4_1CILi1EEESB_SB_EEENS1_35KernelTmaWarpSpecializedCooperativeEEENS5_IJNSA_ILi256EEENSA_ILi128EEENSA_ILi32EEEEEEfNS5_IJlSB_lEEEfSJ_NS4_8TiledMMAINS4_8MMA_AtomIJNS4_4SM904GMMA30MMA_64x128x8_F32TF32TF32_SS_TNILNSN_7ScaleInE1ELSP_1EEEEEENS4_6LayoutINS5_IJNSA_ILi2EEESB_SB_EEENS5_IJSB_NSA_ILi0EEESV_EEEEENS5_IJNS4_10UnderscoreESY_SY_EEEEENS4_13SM90_TMA_LOADENS4_14ComposedLayoutINS4_7SwizzleILi3ELi4ELi3EEENS4_18smem_ptr_flag_bitsILi32EEENSS_INS5_IJNSA_ILi8EEESH_EEENS5_IJSH_SB_EEEEEEEvNS4_8identityES11_S1B_vS1C_EENS_8epilogue10collective6detail29Sm90TmaWarpSpecializedAdapterINS1F_15DefaultEpilogueIfSJ_SJ_NS1E_6thread17LinearCombinationIfLi1EffLNS1J_9ScaleType4KindE0ELNS_15FloatRoundStyleE2EfEENS1_15EpilogueDefaultEEEEEvvEEEEvNT_6ParamsE,"",@"SHT_CUDA_INFO"
	.sectionflags	@""
	.align	4


	//----- nvinfo : EIATTR_CUDA_API_VERSION
	.align		4
        /*0000*/ 	.byte	0x04, 0x37
        /*0002*/ 	.short	(.L_21 - .L_20)
.L_20:
        /*0004*/ 	.word	0x00000082


	//----- nvinfo : EIATTR_KPARAM_INFO
	.align		4
.L_21:
        /*0008*/ 	.byte	0x04, 0x17
        /*000a*/ 	.short	(.L_23 - .L_22)
.L_22:
        /*000c*/ 	.word	0x00000000
        /*0010*/ 	.short	0x0000
        /*0012*/ 	.short	0x0070
        /*0014*/ 	.byte	0x00, 0xf0, 0x01, 0x10


	//----- nvinfo : EIATTR_SPARSE_MMA_MASK
	.align		4
.L_23:
        /*0018*/ 	.byte	0x03, 0x50
        /*001a*/ 	.short	0x0000


	//----- nvinfo : EIATTR_MAXREG_COUNT
	.align		4
        /*001c*/ 	.byte	0x03, 0x1b
        /*001e*/ 	.short	0x00a8


	//----- nvinfo : EIATTR_NUM_BARRIERS
	.align		4
        /*0020*/ 	.byte	0x02, 0x4c
        /*0022*/ 	.byte	0x01
	.zero		1


	//----- nvinfo : EIATTR_EXTERNS
	.align		4
        /*0024*/ 	.byte	0x04, 0x0f
        /*0026*/ 	.short	(.L_25 - .L_24)


	//   ....[0]....
	.align		4
.L_24:
        /*0028*/ 	.word	index@(__assertfail)


	//----- nvinfo : EIATTR_MERCURY_ISA_VERSION
	.align		4
.L_25:
        /*002c*/ 	.byte	0x03, 0x5f
        /*002e*/ 	.short	0x0101


	//----- nvinfo : EIATTR_INT_WARP_WIDE_INSTR_OFFSETS
	.align		4
        /*0030*/ 	.byte	0x04, 0x31
        /*0032*/ 	.short	(.L_27 - .L_26)


	//   ....[0]....
.L_26:
        /*0034*/ 	.word	0x000003b0


	//   ....[1]....
        /*0038*/ 	.word	0x000003e0


	//   ....[2]....
        /*003c*/ 	.word	0x000004c0


	//----- nvinfo : EIATTR_COOP_GROUP_MASK_REGIDS
	.align		4
.L_27:
        /*0040*/ 	.byte	0x04, 0x29
        /*0042*/ 	.short	(.L_29 - .L_28)


	//   ....[0]....
.L_28:
        /*0044*/ 	.word	0xffffffff


	//   ....[1]....
        /*0048*/ 	.word	0xffffffff


	//   ....[2]....
        /*004c*/ 	.word	0xffffffff


	//   ....[3]....
        /*0050*/ 	.word	0xffffffff


	//   ....[4]....
        /*0054*/ 	.word	0xffffffff


	//----- nvinfo : EIATTR_COOP_GROUP_INSTR_OFFSETS
	.align		4
.L_29:
        /*0058*/ 	.byte	0x04, 0x28
        /*005a*/ 	.short	(.L_31 - .L_30)


	//   ....[0]....
.L_30:
        /*005c*/ 	.word	0x00000060


	//   ....[1]....
        /*0060*/ 	.word	0x00000070


	//   ....[2]....
        /*0064*/ 	.word	0x00000130


	//   ....[3]....
        /*0068*/ 	.word	0x000002c0


	//   ....[4]....
        /*006c*/ 	.word	0x00000f70


	//----- nvinfo : EIATTR_REG_RECONFIG
	.align		4
.L_31:
        /*0070*/ 	.byte	0x01, 0x54
	.zero		2


	//----- nvinfo : EIATTR_SYSCALL_OFFSETS
	.align		4
        /*0074*/ 	.byte	0x04, 0x46
        /*0076*/ 	.short	(.L_33 - .L_32)


	//   ....[0]....
.L_32:
        /*0078*/ 	.word	0x00001130


	//----- nvinfo : EIATTR_MBARRIER_INSTR_OFFSETS
	.align		4
.L_33:
        /*007c*/ 	.byte	0x04, 0x39
        /*007e*/ 	.short	(.L_35 - .L_34)


	//   ....[0]....
.L_34:
        /*0080*/ 	.word	0x00000230
        /*0084*/ 	.word	0x000000ff
        /*0088*/ 	.word	0x00000000
        /*008c*/ 	.short	0x0100
        /*008e*/ 	.byte	0x08
	.zero		1


	//   ....[1]....
        /*0090*/ 	.word	0x00000240
        /*0094*/ 	.word	0x000000ff
        /*0098*/ 	.word	0x00000020
        /*009c*/ 	.short	0x0100
        /*009e*/ 	.byte	0x08
	.zero		1


	//   ....[2]....
        /*00a0*/ 	.word	0x00000250
        /*00a4*/ 	.word	0x000000ff
        /*00a8*/ 	.word	0x00000008
        /*00ac*/ 	.short	0x0100
        /*00ae*/ 	.byte	0x08
	.zero		1


	//   ....[3]....
        /*00b0*/ 	.word	0x00000260
        /*00b4*/ 	.word	0x000000ff
        /*00b8*/ 	.word	0x00000028
        /*00bc*/ 	.short	0x0100
        /*00be*/ 	.byte	0x08
	.zero		1


	//   ....[4]....
        /*00c0*/ 	.word	0x00000270
        /*00c4*/ 	.word	0x000000ff
        /*00c8*/ 	.word	0x00000010
        /*00cc*/ 	.short	0x0100
        /*00ce*/ 	.byte	0x08
	.zero		1


	//   ....[5]....
        /*00d0*/ 	.word	0x00000280
        /*00d4*/ 	.word	0x000000ff
        /*00d8*/ 	.word	0x00000030
        /*00dc*/ 	.short	0x0100
        /*00de*/ 	.byte	0x08
	.zero		1


	//   ....[6]....
        /*00e0*/ 	.word	0x00000290
        /*00e4*/ 	.word	0x000000ff
        /*00e8*/ 	.word	0x00000018
        /*00ec*/ 	.short	0x0100
        /*00ee*/ 	.byte	0x08
	.zero		1


	//   ....[7]....
        /*00f0*/ 	.word	0x000002a0
        /*00f4*/ 	.word	0x000000ff
        /*00f8*/ 	.word	0x00000038
        /*00fc*/ 	.short	0x0100
        /*00fe*/ 	.byte	0x08
	.zero		1


	//   ....[8]....
        /*0100*/ 	.word	0x00000530
        /*0104*/ 	.word	0x000000ff
        /*0108*/ 	.word	0x00000050
        /*010c*/ 	.short	0x0100
        /*010e*/ 	.byte	0x06
	.zero		1


	//   ....[9]....
        /*0110*/ 	.word	0x00000590
        /*0114*/ 	.word	0x000000ff
        /*0118*/ 	.word	0x00000058
        /*011c*/ 	.short	0x0100
        /*011e*/ 	.byte	0x06
	.zero		1


	//   ....[10]....
        /*0120*/ 	.word	0x000011b0
        /*0124*/ 	.word	0x00000003
        /*0128*/ 	.word	0x00000000
        /*012c*/ 	.short	0x010a
        /*012e*/ 	.byte	0x3f
	.zero		1


	//   ....[11]....
        /*0130*/ 	.word	0x000011f0
        /*0134*/ 	.word	0x00000003
        /*0138*/ 	.word	0x00000000
        /*013c*/ 	.short	0x010a
        /*013e*/ 	.byte	0x3f
	.zero		1


	//   ....[12]....
        /*0140*/ 	.word	0x000016d0
        /*0144*/ 	.word	0x000000ff
        /*0148*/ 	.word	0x00000000
        /*014c*/ 	.short	0x010a
        /*014e*/ 	.byte	0x08
	.zero		1


	//   ....[13]....
        /*0150*/ 	.word	0x00001710
        /*0154*/ 	.word	0x000000ff
        /*0158*/ 	.word	0x00000000
        /*015c*/ 	.short	0x010a
        /*015e*/ 	.byte	0x08
	.zero		1


	//   ....[14]....
        /*0160*/ 	.word	0x00001ab0
        /*0164*/ 	.word	0x000000ff
        /*0168*/ 	.word	0x00000000
        /*016c*/ 	.short	0x0101
        /*016e*/ 	.byte	0x08
	.zero		1


	//   ....[15]....
        /*0170*/ 	.word	0x00001c90
        /*0174*/ 	.word	0x000000ff
        /*0178*/ 	.word	0x00000000
        /*017c*/ 	.short	0x0101
        /*017e*/ 	.byte	0x04
	.zero		1


	//   ....[16]....
        /*0180*/ 	.word	0x000095a0
        /*0184*/ 	.word	0x0000000c
        /*0188*/ 	.word	0x00000020
        /*018c*/ 	.short	0x010a
        /*018e*/ 	.byte	0x3f
	.zero		1


	//   ....[17]....
        /*0190*/ 	.word	0x00009960
        /*0194*/ 	.word	0x00000005
        /*0198*/ 	.word	0x00000058
        /*019c*/ 	.short	0x0101
        /*019e*/ 	.byte	0x3f
	.zero		1


	//   ....[18]....
        /*01a0*/ 	.word	0x0000a060
        /*01a4*/ 	.word	0x00000007
        /*01a8*/ 	.word	0x00000000
        /*01ac*/ 	.short	0x010a
        /*01ae*/ 	.byte	0x3f
	.zero		1


	//   ....[19]....
        /*01b0*/ 	.word	0x0000a0e0
        /*01b4*/ 	.word	0x00000006
        /*01b8*/ 	.word	0x00000000
        /*01bc*/ 	.short	0x010a
        /*01be*/ 	.byte	0x3f
	.zero		1


	//   ....[20]....
        /*01c0*/ 	.word	0x0000a170
        /*01c4*/ 	.word	0x00000007
        /*01c8*/ 	.word	0x00000000
        /*01cc*/ 	.short	0x010a
        /*01ce*/ 	.byte	0x3f
	.zero		1


	//   ....[21]....
        /*01d0*/ 	.word	0x0000a200
        /*01d4*/ 	.word	0x00000005
        /*01d8*/ 	.word	0x00000000
        /*01dc*/ 	.short	0x010a
        /*01de*/ 	.byte	0x3f
	.zero		1


	//   ....[22]....
        /*01e0*/ 	.word	0x0000a260
        /*01e4*/ 	.word	0x00000003
        /*01e8*/ 	.word	0x00000000
        /*01ec*/ 	.short	0x010a
        /*01ee*/ 	.byte	0x3f
	.zero		1


	//   ....[23]....
        /*01f0*/ 	.word	0x0000a2c0
        /*01f4*/ 	.word	0x00000004
        /*01f8*/ 	.word	0x00000000
        /*01fc*/ 	.short	0x010a
        /*01fe*/ 	.byte	0x3f
	.zero		1


	//   ....[24]....
        /*0200*/ 	.word	0x0000a390
        /*0204*/ 	.word	0x0000000c
        /*0208*/ 	.word	0x00000020
        /*020c*/ 	.short	0x010a
        /*020e*/ 	.byte	0x3f
	.zero		1


	//   ....[25]....
        /*0210*/ 	.word	0x0000a460
        /*0214*/ 	.word	0x00000007
        /*0218*/ 	.word	0x00000000
        /*021c*/ 	.short	0x010a
        /*021e*/ 	.byte	0x3f
	.zero		1


	//   ....[26]....
        /*0220*/ 	.word	0x0000a4b0
        /*0224*/ 	.word	0x00000006
        /*0228*/ 	.word	0x00000000
        /*022c*/ 	.short	0x010a
        /*022e*/ 	.byte	0x3f
	.zero		1


	//   ....[27]....
        /*0230*/ 	.word	0x0000a500
        /*0234*/ 	.word	0x00000007
        /*0238*/ 	.word	0x00000000
        /*023c*/ 	.short	0x010a
        /*023e*/ 	.byte	0x3f
	.zero		1


	//----- nvinfo : EIATTR_NUM_MBARRIERS
	.align		4
.L_35:
        /*0240*/ 	.byte	0x03, 0x38
        /*0242*/ 	.short	0x000a


	//----- nvinfo : EIATTR_EXIT_INSTR_OFFSETS
	.align		4
        /*0244*/ 	.byte	0x04, 0x1c
        /*0246*/ 	.short	(.L_37 - .L_36)


	//   ....[0]....
.L_36:
        /*0248*/ 	.word	0x000005e0


	//   ....[1]....
        /*024c*/ 	.word	0x00000ea0


	//   ....[2]....
        /*0250*/ 	.word	0x00008c10


	//   ....[3]....
        /*0254*/ 	.word	0x00009240


	//   ....[4]....
        /*0258*/ 	.word	0x0000a250


	//----- nvinfo : EIATTR_MAX_THREADS
	.align		4
.L_37:
        /*025c*/ 	.byte	0x04, 0x05
        /*025e*/ 	.short	(.L_39 - .L_38)
.L_38:
        /*0260*/ 	.word	0x00000180
        /*0264*/ 	.word	0x00000001
        /*0268*/ 	.word	0x00000001


	//----- nvinfo : EIATTR_CRS_STACK_SIZE
	.align		4
.L_39:
        /*026c*/ 	.byte	0x04, 0x1e
        /*026e*/ 	.short	(.L_41 - .L_40)
.L_40:
        /*0270*/ 	.word	0x00000000


	//----- nvinfo : EIATTR_CBANK_PARAM_SIZE
	.align		4
.L_41:
        /*0274*/ 	.byte	0x03, 0x19
        /*0276*/ 	.short	0x0470


	//----- nvinfo : EIATTR_PARAM_CBANK
	.align		4
        /*0278*/ 	.byte	0x04, 0x0a
        /*027a*/ 	.short	(.L_43 - .L_42)
	.align		4
.L_42:
        /*027c*/ 	.word	index@(.nv.constant0._ZN7cutlass13device_kernelINS_4gemm6kernel13GemmUniversalIN4cute5tupleIJiiiiEEENS1_10collective13CollectiveMmaINS1_34MainloopSm90TmaGmmaWarpSpecializedILi4ENS5_IJNS4_1CILi1EEESB_SB_EEENS1_35KernelTmaWarpSpecializedCooperativeEEENS5_IJNSA_ILi256EEENSA_ILi128EEENSA_ILi32EEEEEEfNS5_IJlSB_lEEEfSJ_NS4_8TiledMMAINS4_8MMA_AtomIJNS4_4SM904GMMA30MMA_64x128x8_F32TF32TF32_SS_TNILNSN_7ScaleInE1ELSP_1EEEEEENS4_6LayoutINS5_IJNSA_ILi2EEESB_SB_EEENS5_IJSB_NSA_ILi0EEESV_EEEEENS5_IJNS4_10UnderscoreESY_SY_EEEEENS4_13SM90_TMA_LOADENS4_14ComposedLayoutINS4_7SwizzleILi3ELi4ELi3EEENS4_18smem_ptr_flag_bitsILi32EEENSS_INS5_IJNSA_ILi8EEESH_EEENS5_IJSH_SB_EEEEEEEvNS4_8identityES11_S1B_vS1C_EENS_8epilogue10collective6detail29Sm90TmaWarpSpecializedAdapterINS1F_15DefaultEpilogueIfSJ_SJ_NS1E_6thread17LinearCombinationIfLi1EffLNS1J_9ScaleType4KindE0ELNS_15FloatRoundStyleE2EfEENS1_15EpilogueDefaultEEEEEvvEEEEvNT_6ParamsE)
        /*0280*/ 	.short	0x0210
        /*0282*/ 	.short	0x0470


	//----- nvinfo : EIATTR_SW_WAR
	.align		4
.L_43:
        /*0284*/ 	.byte	0x04, 0x36
        /*0286*/ 	.short	(.L_45 - .L_44)
.L_44:
        /*0288*/ 	.word	0x00000008
.L_45:


//--------------------- .nv.callgraph             --------------------------
	.section	.nv.callgraph,"",@"SHT_CUDA_CALLGRAPH"
	.align	4
	.sectionentsize	8
	.align		4
        /*0000*/ 	.word	0x00000000
	.align		4
        /*0004*/ 	.word	0xffffffff
	.align		4
        /*0008*/ 	.word	index@(_ZN7cutlass13device_kernelINS_4gemm6kernel13GemmUniversalIN4cute5tupleIJiiiiEEENS1_10collective13CollectiveMmaINS1_34MainloopSm90TmaGmmaWarpSpecializedILi4ENS5_IJNS4_1CILi1EEESB_SB_EEENS1_35KernelTmaWarpSpecializedCooperativeEEENS5_IJNSA_ILi256EEENSA_ILi128EEENSA_ILi32EEEEEEfNS5_IJlSB_lEEEfSJ_NS4_8TiledMMAINS4_8MMA_AtomIJNS4_4SM904GMMA30MMA_64x128x8_F32TF32TF32_SS_TNILNSN_7ScaleInE1ELSP_1EEEEEENS4_6LayoutINS5_IJNSA_ILi2EEESB_SB_EEENS5_IJSB_NSA_ILi0EEESV_EEEEENS5_IJNS4_10UnderscoreESY_SY_EEEEENS4_13SM90_TMA_LOADENS4_14ComposedLayoutINS4_7SwizzleILi3ELi4ELi3EEENS4_18smem_ptr_flag_bitsILi32EEENSS_INS5_IJNSA_ILi8EEESH_EEENS5_IJSH_SB_EEEEEEEvNS4_8identityES11_S1B_vS1C_EENS_8epilogue10collective6detail29Sm90TmaWarpSpecializedAdapterINS1F_15DefaultEpilogueIfSJ_SJ_NS1E_6thread17LinearCombinationIfLi1EffLNS1J_9ScaleType4KindE0ELNS_15FloatRoundStyleE2EfEENS1_15EpilogueDefaultEEEEEvvEEEEvNT_6ParamsE)
	.align		4
        /*000c*/ 	.word	index@(__assertfail)
	.align		4
        /*0010*/ 	.word	0x00000000
	.align		4
        /*0014*/ 	.word	0xfffffffe
	.align		4
        /*0018*/ 	.word	0x00000000
	.align		4
        /*001c*/ 	.word	0xfffffffd
	.align		4
        /*0020*/ 	.word	0x00000000
	.align		4
        /*0024*/ 	.word	0xfffffffc


//--------------------- .nv.constant4             --------------------------
	.section	.nv.constant4,"a",@progbits
	.align	8
	.align		8
.nv.constant4:
        /*0000*/ 	.dword	__assertfail
	.align		8
        /*0008*/ 	.dword	__unnamed_1
	.align		8
        /*0010*/ 	.dword	_ZN40_INTERNAL_5f90697a_4_k_cu_0357de19_293284cuda3std3__45__cpo5beginE
	.align		8
        /*0018*/ 	.dword	_ZN40_INTERNAL_5f90697a_4_k_cu_0357de19_293284cuda3std3__45__cpo3endE
	.align		8
        /*0020*/ 	.dword	_ZN40_INTERNAL_5f90697a_4_k_cu_0357de19_293284cuda3std3__45__cpo6cbeginE
	.align		8
        /*0028*/ 	.dword	_ZN40_INTERNAL_5f90697a_4_k_cu_0357de19_293284cuda3std3__45__cpo4cendE
	.align		8
        /*0030*/ 	.dword	_ZN40_INTERNAL_5f90697a_4_k_cu_0357de19_293284cuda3std3__442_GLOBAL__N__5f90697a_4_k_cu_0357de19_293286ignoreE
	.align		8
        /*0038*/ 	.dword	_ZN40_INTERNAL_5f90697a_4_k_cu_0357de19_293284cuda3std3__419piecewise_constructE
	.align		8
        /*0040*/ 	.dword	_ZN40_INTERNAL_5f90697a_4_k_cu_0357de19_293284cuda3std3__48in_placeE
	.align		8
        /*0048*/ 	.dword	_ZN40_INTERNAL_5f90697a_4_k_cu_0357de19_293284cuda3std6ranges3__45__cpo4swapE
	.align		8
        /*0050*/ 	.dword	_ZN40_INTERNAL_5f90697a_4_k_cu_0357de19_293284cuda3std6ranges3__45__cpo9iter_moveE
	.align		8
        /*0058*/ 	.dword	_ZN40_INTERNAL_5f90697a_4_k_cu_0357de19_293284cute7productE
	.align		8
        /*0060*/ 	.dword	_ZN40_INTERNAL_5f90697a_4_k_cu_0357de19_293284cute1_E
	.align		8
        /*0068*/ 	.dword	$str$22
	.align		8
        /*0070*/ 	.dword	$str$23


//--------------------- .text._ZN7cutlass13device_kernelINS_4gemm6kernel13GemmUniversalIN4cute5tupleIJiiiiEEENS1_10collective13CollectiveMmaINS1_34MainloopSm90TmaGmmaWarpSpecializedILi4ENS5_IJNS4_1CILi1EEESB_SB_EEENS1_35KernelTmaWarpSpecializedCooperativeEEENS5_IJNSA_ILi256EEENSA_ILi128EEENSA_ILi32EEEEEEfNS5_IJlSB_lEEEfSJ_NS4_8TiledMMAINS4_8MMA_AtomIJNS4_4SM904GMMA30MMA_64x128x8_F32TF32TF32_SS_TNILNSN_7ScaleInE1ELSP_1EEEEEENS4_6LayoutINS5_IJNSA_ILi2EEESB_SB_EEENS5_IJSB_NSA_ILi0EEESV_EEEEENS5_IJNS4_10UnderscoreESY_SY_EEEEENS4_13SM90_TMA_LOADENS4_14ComposedLayoutINS4_7SwizzleILi3ELi4ELi3EEENS4_18smem_ptr_flag_bitsILi32EEENSS_INS5_IJNSA_ILi8EEESH_EEENS5_IJSH_SB_EEEEEEEvNS4_8identityES11_S1B_vS1C_EENS_8epilogue10collective6detail29Sm90TmaWarpSpecializedAdapterINS1F_15DefaultEpilogueIfSJ_SJ_NS1E_6thread17LinearCombinationIfLi1EffLNS1J_9ScaleType4KindE0ELNS_15FloatRoundStyleE2EfEENS1_15EpilogueDefaultEEEEEvvEEEEvNT_6ParamsE --------------------------
	.section	.text._ZN7cutlass13device_kernelINS_4gemm6kernel13GemmUniversalIN4cute5tupleIJiiiiEEENS1_10collective13CollectiveMmaINS1_34MainloopSm90TmaGmmaWarpSpecializedILi4ENS5_IJNS4_1CILi1EEESB_SB_EEENS1_35KernelTmaWarpSpecializedCooperativeEEENS5_IJNSA_ILi256EEENSA_ILi128EEENSA_ILi32EEEEEEfNS5_IJlSB_lEEEfSJ_NS4_8TiledMMAINS4_8MMA_AtomIJNS4_4SM904GMMA30MMA_64x128x8_F32TF32TF32_SS_TNILNSN_7ScaleInE1ELSP_1EEEEEENS4_6LayoutINS5_IJNSA_ILi2EEESB_SB_EEENS5_IJSB_NSA_ILi0EEESV_EEEEENS5_IJNS4_10UnderscoreESY_SY_EEEEENS4_13SM90_TMA_LOADENS4_14ComposedLayoutINS4_7SwizzleILi3ELi4ELi3EEENS4_18smem_ptr_flag_bitsILi32EEENSS_INS5_IJNSA_ILi8EEESH_EEENS5_IJSH_SB_EEEEEEEvNS4_8identityES11_S1B_vS1C_EENS_8epilogue10collective6detail29Sm90TmaWarpSpecializedAdapterINS1F_15DefaultEpilogueIfSJ_SJ_NS1E_6thread17LinearCombinationIfLi1EffLNS1J_9ScaleType4KindE0ELNS_15FloatRoundStyleE2EfEENS1_15EpilogueDefaultEEEEEvvEEEEvNT_6ParamsE,"ax",@progbits
	.align	128
.text._ZN7cutlass13device_kernelINS_4gemm6kernel13GemmUniversalIN4cute5tupleIJiiiiEEENS1_10collective13CollectiveMmaINS1_34MainloopSm90TmaGmmaWarpSpecializedILi4ENS5_IJNS4_1CILi1EEESB_SB_EEENS1_35KernelTmaWarpSpecializedCooperativeEEENS5_IJNSA_ILi256EEENSA_ILi128EEENSA_ILi32EEEEEEfNS5_IJlSB_lEEEfSJ_NS4_8TiledMMAINS4_8MMA_AtomIJNS4_4SM904GMMA30MMA_64x128x8_F32TF32TF32_SS_TNILNSN_7ScaleInE1ELSP_1EEEEEENS4_6LayoutINS5_IJNSA_ILi2EEESB_SB_EEENS5_IJSB_NSA_ILi0EEESV_EEEEENS5_IJNS4_10UnderscoreESY_SY_EEEEENS4_13SM90_TMA_LOADENS4_14ComposedLayoutINS4_7SwizzleILi3ELi4ELi3EEENS4_18smem_ptr_flag_bitsILi32EEENSS_INS5_IJNSA_ILi8EEESH_EEENS5_IJSH_SB_EEEEEEEvNS4_8identityES11_S1B_vS1C_EENS_8epilogue10collective6detail29Sm90TmaWarpSpecializedAdapterINS1F_15DefaultEpilogueIfSJ_SJ_NS1E_6thread17LinearCombinationIfLi1EffLNS1J_9ScaleType4KindE0ELNS_15FloatRoundStyleE2EfEENS1_15EpilogueDefaultEEEEEvvEEEEvNT_6ParamsE:
        .type           _ZN7cutlass13device_kernelINS_4gemm6kernel13GemmUniversalIN4cute5tupleIJiiiiEEENS1_10collective13CollectiveMmaINS1_34MainloopSm90TmaGmmaWarpSpecializedILi4ENS5_IJNS4_1CILi1EEESB_SB_EEENS1_35KernelTmaWarpSpecializedCooperativeEEENS5_IJNSA_ILi256EEENSA_ILi128EEENSA_ILi32EEEEEEfNS5_IJlSB_lEEEfSJ_NS4_8TiledMMAINS4_8MMA_AtomIJNS4_4SM904GMMA30MMA_64x128x8_F32TF32TF32_SS_TNILNSN_7ScaleInE1ELSP_1EEEEEENS4_6LayoutINS5_IJNSA_ILi2EEESB_SB_EEENS5_IJSB_NSA_ILi0EEESV_EEEEENS5_IJNS4_10UnderscoreESY_SY_EEEEENS4_13SM90_TMA_LOADENS4_14ComposedLayoutINS4_7SwizzleILi3ELi4ELi3EEENS4_18smem_ptr_flag_bitsILi32EEENSS_INS5_IJNSA_ILi8EEESH_EEENS5_IJSH_SB_EEEEEEEvNS4_8identityES11_S1B_vS1C_EENS_8epilogue10collective6detail29Sm90TmaWarpSpecializedAdapterINS1F_15DefaultEpilogueIfSJ_SJ_NS1E_6thread17LinearCombinationIfLi1EffLNS1J_9ScaleType4KindE0ELNS_15FloatRoundStyleE2EfEENS1_15EpilogueDefaultEEEEEvvEEEEvNT_6ParamsE,@function
        .size           _ZN7cutlass13device_kernelINS_4gemm6kernel13GemmUniversalIN4cute5tupleIJiiiiEEENS1_10collective13CollectiveMmaINS1_34MainloopSm90TmaGmmaWarpSpecializedILi4ENS5_IJNS4_1CILi1EEESB_SB_EEENS1_35KernelTmaWarpSpecializedCooperativeEEENS5_IJNSA_ILi256EEENSA_ILi128EEENSA_ILi32EEEEEEfNS5_IJlSB_lEEEfSJ_NS4_8TiledMMAINS4_8MMA_AtomIJNS4_4SM904GMMA30MMA_64x128x8_F32TF32TF32_SS_TNILNSN_7ScaleInE1ELSP_1EEEEEENS4_6LayoutINS5_IJNSA_ILi2EEESB_SB_EEENS5_IJSB_NSA_ILi0EEESV_EEEEENS5_IJNS4_10UnderscoreESY_SY_EEEEENS4_13SM90_TMA_LOADENS4_14ComposedLayoutINS4_7SwizzleILi3ELi4ELi3EEENS4_18smem_ptr_flag_bitsILi32EEENSS_INS5_IJNSA_ILi8EEESH_EEENS5_IJSH_SB_EEEEEEEvNS4_8identityES11_S1B_vS1C_EENS_8epilogue10collective6detail29Sm90TmaWarpSpecializedAdapterINS1F_15DefaultEpilogueIfSJ_SJ_NS1E_6thread17LinearCombinationIfLi1EffLNS1J_9ScaleType4KindE0ELNS_15FloatRoundStyleE2EfEENS1_15EpilogueDefaultEEEEEvvEEEEvNT_6ParamsE,(.L_x_320 - _ZN7cutlass13device_kernelINS_4gemm6kernel13GemmUniversalIN4cute5tupleIJiiiiEEENS1_10collective13CollectiveMmaINS1_34MainloopSm90TmaGmmaWarpSpecializedILi4ENS5_IJNS4_1CILi1EEESB_SB_EEENS1_35KernelTmaWarpSpecializedCooperativeEEENS5_IJNSA_ILi256EEENSA_ILi128EEENSA_ILi32EEEEEEfNS5_IJlSB_lEEEfSJ_NS4_8TiledMMAINS4_8MMA_AtomIJNS4_4SM904GMMA30MMA_64x128x8_F32TF32TF32_SS_TNILNSN_7ScaleInE1ELSP_1EEEEEENS4_6LayoutINS5_IJNSA_ILi2EEESB_SB_EEENS5_IJSB_NSA_ILi0EEESV_EEEEENS5_IJNS4_10UnderscoreESY_SY_EEEEENS4_13SM90_TMA_LOADENS4_14ComposedLayoutINS4_7SwizzleILi3ELi4ELi3EEENS4_18smem_ptr_flag_bitsILi32EEENSS_INS5_IJNSA_ILi8EEESH_EEENS5_IJSH_SB_EEEEEEEvNS4_8identityES11_S1B_vS1C_EENS_8epilogue10collective6detail29Sm90TmaWarpSpecializedAdapterINS1F_15DefaultEpilogueIfSJ_SJ_NS1E_6thread17LinearCombinationIfLi1EffLNS1J_9ScaleType4KindE0ELNS_15FloatRoundStyleE2EfEENS1_15EpilogueDefaultEEEEEvvEEEEvNT_6ParamsE)
        .other          _ZN7cutlass13device_kernelINS_4gemm6kernel13GemmUniversalIN4cute5tupleIJiiiiEEENS1_10collective13CollectiveMmaINS1_34MainloopSm90TmaGmmaWarpSpecializedILi4ENS5_IJNS4_1CILi1EEESB_SB_EEENS1_35KernelTmaWarpSpecializedCooperativeEEENS5_IJNSA_ILi256EEENSA_ILi128EEENSA_ILi32EEEEEEfNS5_IJlSB_lEEEfSJ_NS4_8TiledMMAINS4_8MMA_AtomIJNS4_4SM904GMMA30MMA_64x128x8_F32TF32TF32_SS_TNILNSN_7ScaleInE1ELSP_1EEEEEENS4_6LayoutINS5_IJNSA_ILi2EEESB_SB_EEENS5_IJSB_NSA_ILi0EEESV_EEEEENS5_IJNS4_10UnderscoreESY_SY_EEEEENS4_13SM90_TMA_LOADENS4_14ComposedLayoutINS4_7SwizzleILi3ELi4ELi3EEENS4_18smem_ptr_flag_bitsILi32EEENSS_INS5_IJNSA_ILi8EEESH_EEENS5_IJSH_SB_EEEEEEEvNS4_8identityES11_S1B_vS1C_EENS_8epilogue10collective6detail29Sm90TmaWarpSpecializedAdapterINS1F_15DefaultEpilogueIfSJ_SJ_NS1E_6thread17LinearCombinationIfLi1EffLNS1J_9ScaleType4KindE0ELNS_15FloatRoundStyleE2EfEENS1_15EpilogueDefaultEEEEEvvEEEEvNT_6ParamsE,@"STO_CUDA_ENTRY STV_DEFAULT"
_ZN7cutlass13device_kernelINS_4gemm6kernel13GemmUniversalIN4cute5tupleIJiiiiEEENS1_10collective13CollectiveMmaINS1_34MainloopSm90TmaGmmaWarpSpecializedILi4ENS5_IJNS4_1CILi1EEESB_SB_EEENS1_35KernelTmaWarpSpecializedCooperativeEEENS5_IJNSA_ILi256EEENSA_ILi128EEENSA_ILi32EEEEEEfNS5_IJlSB_lEEEfSJ_NS4_8TiledMMAINS4_8MMA_AtomIJNS4_4SM904GMMA30MMA_64x128x8_F32TF32TF32_SS_TNILNSN_7ScaleInE1ELSP_1EEEEEENS4_6LayoutINS5_IJNSA_ILi2EEESB_SB_EEENS5_IJSB_NSA_ILi0EEESV_EEEEENS5_IJNS4_10UnderscoreESY_SY_EEEEENS4_13SM90_TMA_LOADENS4_14ComposedLayoutINS4_7SwizzleILi3ELi4ELi3EEENS4_18smem_ptr_flag_bitsILi32EEENSS_INS5_IJNSA_ILi8EEESH_EEENS5_IJSH_SB_EEEEEEEvNS4_8identityES11_S1B_vS1C_EENS_8epilogue10collective6detail29Sm90TmaWarpSpecializedAdapterINS1F_15DefaultEpilogueIfSJ_SJ_NS1E_6thread17LinearCombinationIfLi1EffLNS1J_9ScaleType4KindE0ELNS_15FloatRoundStyleE2EfEENS1_15EpilogueDefaultEEEEEvvEEEEvNT_6ParamsE:
[----:B------:R-:W0:Y:S01]  /*0000*/  LDC R1, c[0x0][0x28] ;  /* 0x00000a00ff017b82 */ /* 0x000e220000000800 */
[----:B------:R-:W1:Y:S01]  /*0010*/  S2R R18, SR_TID.X ;  /* 0x0000000000127919 */ /* 0x000e620000002100 */
[----:B------:R-:W-:Y:S01]  /*0020*/  ELECT P0, URZ, PT ;  /* 0x00000000003f782f */ /* 0x000fe20003800000 */
[----:B------:R-:W-:Y:S01]  /*0030*/  BSSY B0, `(.L_x_0) ;  /* 0x000000f000007945 */ /* 0x000fe20003800000 */
[--C-:B-1----:R-:W-:Y:S02]  /*0040*/  SHF.R.U32.HI R0, RZ, 0x5, R18.reuse ;  /* 0x00000005ff007819 */ /* 0x102fe40000011612 */
[----:B------:R-:W-:-:S03]  /*0050*/  SHF.R.U32.HI R22, RZ, 0x7, R18 ;  /* 0x00000007ff167819 */ /* 0x000fc60000011612 */
[----:B------:R-:W1:Y:S04]  /*0060*/  SHFL.IDX PT, R5, R0, RZ, 0x1f ;  /* 0x00001fff00057589 */ /* 0x000e6800000e0000 */
[----:B------:R2:W3:Y:S01]  /*0070*/  SHFL.IDX PT, R8, R22, RZ, 0x1f ;  /* 0x00001fff16087589 */ /* 0x0004e200000e0000 */
[----:B-1----:R-:W-:-:S13]  /*0080*/  ISETP.NE.OR P0, PT, R5, RZ, !P0 ;  /* 0x000000ff0500720c */ /* 0x002fda0004705670 */
[----:B0-23--:R-:W-:Y:S05]  /*0090*/  @P0 BRA `(.L_x_1) ;  /* 0x0000000000200947 */ /* 0x00dfea0003800000 */
[----:B------:R-:W-:Y:S02]  /*00a0*/  ULDC.64 UR4, c[0x0][0x198] ;  /* 0x0000660000047ab9 */ /* 0x000fe40000000a00 */
[----:B------:R-:W-:Y:S02]  /*00b0*/  UIADD3 UR6, UP0, UR4, 0xf0, URZ ;  /* 0x000000f004067890 */ /* 0x000fe4000ff1e03f */
[----:B------:R-:W-:Y:S02]  /*00c0*/  UIADD3 UR4, UP1, UR4, 0x1f0, URZ ;  /* 0x000001f004047890 */ /* 0x000fe4000ff3e03f */
[----:B------:R-:W-:Y:S02]  /*00d0*/  UIADD3.X UR7, URZ, UR5, URZ, UP0, !UPT ;  /* 0x000000053f077290 */ /* 0x000fe400087fe43f */
[----:B------:R-:W-:-:S07]  /*00e0*/  UIADD3.X UR5, URZ, UR5, URZ, UP1, !UPT ;  /* 0x000000053f057290 */ /* 0x000fce0008ffe43f */
[----:B------:R0:W-:Y:S02]  /*00f0*/  UTMACCTL.PF [UR6] ;  /* 0x00000000060079b9 */ /* 0x0001e40008040000 */
[----:B------:R0:W-:Y:S02]  /*0100*/  UTMACCTL.PF [UR4] ;  /* 0x00000000040079b9 */ /* 0x0001e40008040000 */
[----:B0-----:R-:W-:Y:S01]  /*0110*/  NOP ;  /* 0x0000000000007918 */ /* 0x001fe20000000000 */
.L_x_1:
[----:B------:R-:W-:Y:S05]  /*0120*/  BSYNC B0 ;  /* 0x0000000000007941 */ /* 0x000fea0003800000 */
.L_x_0:
[----:B------:R-:W0:Y:S02]  /*0130*/  SHFL.IDX PT, R2, R0, RZ, 0x1f ;  /* 0x00001fff00027589 */ /* 0x000e2400000e0000 */
[----:B0-----:R-:W-:-:S13]  /*0140*/  ISETP.NE.AND P0, PT, R2, RZ, PT ;  /* 0x000000ff0200720c */ /* 0x001fda0003f05270 */
[----:B------:R-:W-:Y:S05]  /*0150*/  @P0 BRA `(.L_x_2) ;  /* 0x0000000000580947 */ /* 0x000fea0003800000 */
[----:B------:R-:W0:Y:S01]  /*0160*/  S2UR UR8, SR_CgaCtaId ;  /* 0x00000000000879c3 */ /* 0x000e220000008800 */
[----:B------:R-:W-:Y:S01]  /*0170*/  UMOV UR4, 0x400 ;  /* 0x0000040000047882 */ /* 0x000fe20000000000 */
[----:B------:R-:W-:Y:S01]  /*0180*/  UMOV UR5, 0x1 ;  /* 0x0000000100057882 */ /* 0x000fe20000000000 */
[----:B------:R-:W-:Y:S01]  /*0190*/  UMOV UR6, 0x100 ;  /* 0x0000010000067882 */ /* 0x000fe20000000000 */
[----:B------:R-:W-:Y:S01]  /*01a0*/  ELECT P0, URZ, PT ;  /* 0x00000000003f782f */ /* 0x000fe20003800000 */
[----:B------:R-:W-:-:S04]  /*01b0*/  UIADD3 UR6, -UR6, 0x100000, URZ ;  /* 0x0010000006067890 */ /* 0x000fc8000fffe13f */
[----:B------:R-:W-:Y:S02]  /*01c0*/  USHF.L.U32 UR7, UR6, 0xb, URZ ;  /* 0x0000000b06077899 */ /* 0x000fe4000800063f */
[----:B------:R-:W-:Y:S02]  /*01d0*/  USHF.L.U32 UR6, UR6, 0x1, URZ ;  /* 0x0000000106067899 */ /* 0x000fe4000800063f */
[----:B0-----:R-:W-:Y:S02]  /*01e0*/  ULEA UR8, UR8, UR4, 0x18 ;  /* 0x0000000408087291 */ /* 0x001fe4000f8ec03f */
[----:B------:R-:W-:-:S04]  /*01f0*/  UIADD3 UR4, -UR5, 0x100000, URZ ;  /* 0x0010000005047890 */ /* 0x000fc8000fffe13f */
[----:B------:R-:W-:Y:S02]  /*0200*/  USHF.L.U32 UR5, UR4, 0xb, URZ ;  /* 0x0000000b04057899 */ /* 0x000fe4000800063f */
[----:B------:R-:W-:Y:S01]  /*0210*/  USHF.L.U32 UR4, UR4, 0x1, URZ ;  /* 0x0000000104047899 */ /* 0x000fe2000800063f */
[----:B------:R-:W0:Y:S11]  /*0220*/  FENCE.VIEW.ASYNC.S ;  /* 0x00000000000073c6 */ /* 0x000e360000000000 */
[----:B0-----:R0:W1:Y:S01]  /*0230*/  SYNCS.EXCH.64 URZ, [UR8], UR4 ;  /* 0x00000004083f75b2 */ /* 0x0010620008000100 */
[----:B------:R0:W2:Y:S01]  /*0240*/  SYNCS.EXCH.64 URZ, [UR8+0x20], UR6 ;  /* 0x00002006083f75b2 */ /* 0x0000a20008000100 */
[----:B------:R0:W3:Y:S01]  /*0250*/  SYNCS.EXCH.64 URZ, [UR8+0x8], UR4 ;  /* 0x00000804083f75b2 */ /* 0x0000e20008000100 */
[----:B------:R0:W4:Y:S01]  /*0260*/  SYNCS.EXCH.64 URZ, [UR8+0x28], UR6 ;  /* 0x00002806083f75b2 */ /* 0x0001220008000100 */
[----:B------:R0:W0:Y:S01]  /*0270*/  SYNCS.EXCH.64 URZ, [UR8+0x10], UR4 ;  /* 0x00001004083f75b2 */ /* 0x0000220008000100 */
[----:B------:R0:W0:Y:S01]  /*0280*/  SYNCS.EXCH.64 URZ, [UR8+0x30], UR6 ;  /* 0x00003006083f75b2 */ /* 0x0000220008000100 */
[----:B------:R0:W0:Y:S01]  /*0290*/  SYNCS.EXCH.64 URZ, [UR8+0x18], UR4 ;  /* 0x00001804083f75b2 */ /* 0x0000220008000100 */
[----:B------:R0:W0:Y:S01]  /*02a0*/  SYNCS.EXCH.64 URZ, [UR8+0x38], UR6 ;  /* 0x00003806083f75b2 */ /* 0x0000220008000100 */
[----:B------:R-:W-:Y:S01]  /*02b0*/  NOP ;  /* 0x0000000000007918 */ /* 0x000fe20000000000 */
.L_x_2:
[----:B------:R-:W5:Y:S01]  /*02c0*/  SHFL.IDX PT, R0, R0, RZ, 0x1f ;  /* 0x00001fff00007589 */ /* 0x000f6200000e0000 */
[----:B------:R-:W1:Y:S01]  /*02d0*/  LDC R2, c[0x0][0x65c] ;  /* 0x00019700ff027b82 */ /* 0x000e620000000800 */
[----:B------:R-:W-:Y:S02]  /*02e0*/  ELECT P0, URZ, PT ;  /* 0x00000000003f782f */ /* 0x000fe40003800000 */
[----:B------:R-:W-:Y:S01]  /*02f0*/  SHF.R.S32.HI R6, RZ, 0x1f, R5 ;  /* 0x0000001fff067819 */ /* 0x000fe20000011405 */
[----:B------:R-:W2:Y:S01]  /*0300*/  S2R R3, SR_CTAID.Y ;  /* 0x0000000000037919 */ /* 0x000ea20000002600 */
[----:B0-----:R-:W-:Y:S01]  /*0310*/  UMOV UR4, 0x20 ;  /* 0x0000002000047882 */ /* 0x001fe20000000000 */
[----:B------:R-:W-:Y:S01]  /*0320*/  ISETP.NE.AND P2, PT, R8, RZ, PT ;  /* 0x000000ff0800720c */ /* 0x000fe20003f45270 */
[----:B------:R-:W-:Y:S01]  /*0330*/  NOP ;  /* 0x0000000000007918 */ /* 0x000fe20000000000 */
[----:B------:R-:W0:Y:S01]  /*0340*/  S2R R4, SR_CTAID.X ;  /* 0x0000000000047919 */ /* 0x000e220000002500 */
[----:B------:R-:W-:Y:S01]  /*0350*/  LEA.HI R6, R6, R5, RZ, 0x2 ;  /* 0x0000000506067211 */ /* 0x000fe200078f10ff */
[----:B------:R-:W-:Y:S01]  /*0360*/  NOP ;  /* 0x0000000000007918 */ /* 0x000fe20000000000 */
[----:B-----5:R-:W-:-:S02]  /*0370*/  ISETP.NE.OR P0, PT, R0, RZ, !P0 ;  /* 0x000000ff0000720c */ /* 0x020fc40004705670 */
[----:B-1----:R-:W-:-:S04]  /*0380*/  ISETP.NE.AND P3, PT, R2, 0x1, PT ;  /* 0x000000010200780c */ /* 0x002fc80003f65270 */
[----:B------:R-:W-:Y:S02]  /*0390*/  P2R R0, PR, RZ, 0x8 ;  /* 0x00000008ff007803 */ /* 0x000fe40000000000 */
[----:B------:R-:W-:-:S05]  /*03a0*/  LOP3.LUT R0, R6, 0xfffffffc, RZ, 0xc0, !PT ;  /* 0xfffffffc06007812 */ /* 0x000fca00078ec0ff */
[----:B------:R-:W-:Y:S01]  /*03b0*/  VOTEU.ALL UP0, P0 ;  /* 0x00000000003f7886 */ /* 0x000fe20000000000 */
[----:B------:R-:W-:Y:S01]  /*03c0*/  IMAD.IADD R0, R5, 0x1, -R0 ;  /* 0x0000000105007824 */ /* 0x000fe200078e0a00 */
[----:B------:R-:W0:Y:S01]  /*03d0*/  @P3 LDC R17, c[0x0][0x10] ;  /* 0x00000400ff113b82 */ /* 0x000e220000000800 */
[----:B------:R-:W-:Y:S01]  /*03e0*/  VOTEU.ALL UP1, P0 ;  /* 0x00000000003f7886 */ /* 0x000fe20000020000 */
[----:B------:R-:W-:Y:S01]  /*03f0*/  @P3 MOV R7, RZ ;  /* 0x000000ff00073202 */ /* 0x000fe20000000f00 */
[----:B------:R-:W-:Y:S01]  /*0400*/  @!UP0 UMOV UR6, 0x400 ;  /* 0x0000040000068882 */ /* 0x000fe20000000000 */
[----:B------:R-:W-:-:S04]  /*0410*/  @!UP0 UIADD3 UR4, -UR4, 0x100000, URZ ;  /* 0x0010000004048890 */ /* 0x000fc8000fffe13f */
[----:B------:R-:W-:Y:S02]  /*0420*/  @!UP0 USHF.L.U32 UR5, UR4, 0xb, URZ ;  /* 0x0000000b04058899 */ /* 0x000fe4000800063f */
[----:B------:R-:W-:Y:S01]  /*0430*/  @!UP0 USHF.L.U32 UR4, UR4, 0x1, URZ ;  /* 0x0000000104048899 */ /* 0x000fe2000800063f */
[----:B--2---:R-:W-:Y:S01]  /*0440*/  @P3 IMAD.MOV.U32 R6, RZ, RZ, R3 ;  /* 0x000000ffff063224 */ /* 0x004fe200078e0003 */
[----:B------:R-:W-:Y:S01]  /*0450*/  @P3 MOV R11, RZ ;  /* 0x000000ff000b3202 */ /* 0x000fe20000000f00 */
[----:B------:R-:W-:Y:S01]  /*0460*/  IMAD.MOV.U32 R5, RZ, RZ, RZ ;  /* 0x000000ffff057224 */ /* 0x000fe200078e00ff */
[----:B------:R-:W1:Y:S08]  /*0470*/  @!UP0 S2UR UR7, SR_CgaCtaId ;  /* 0x00000000000789c3 */ /* 0x000e700000008800 */
[----:B------:R-:W2:Y:S01]  /*0480*/  @!P3 LDC R9, c[0x0][0xc] ;  /* 0x00000300ff09bb82 */ /* 0x000ea20000000800 */
[----:B0-----:R-:W-:-:S04]  /*0490*/  @P3 IMAD.WIDE.U32 R16, R4, R17, R6 ;  /* 0x0000001104103225 */ /* 0x001fc800078e0006 */
[----:B------:R-:W-:Y:S01]  /*04a0*/  @P3 IMAD.IADD R17, R17, 0x1, R11 ;  /* 0x0000000111113824 */ /* 0x000fe200078e020b */
[----:B-1----:R-:W-:Y:S01]  /*04b0*/  @!UP0 ULEA UR6, UR7, UR6, 0x18 ;  /* 0x0000000607068291 */ /* 0x002fe2000f8ec03f */
[----:B------:R-:W-:Y:S01]  /*04c0*/  VOTEU.ALL UP0, P0 ;  /* 0x00000000003f7886 */ /* 0x000fe20000000000 */
[----:B------:R-:W-:-:S04]  /*04d0*/  ISETP.NE.AND P0, PT, R0, 0x3, PT ;  /* 0x000000030000780c */ /* 0x000fc80003f05270 */
[----:B------:R-:W-:Y:S01]  /*04e0*/  ISETP.EQ.OR P0, PT, R0, RZ, !P0 ;  /* 0x000000ff0000720c */ /* 0x000fe20004702670 */
[----:B--2---:R-:W-:-:S03]  /*04f0*/  @!P3 IMAD.WIDE.U32 R6, R9, R3, R4 ;  /* 0x000000030906b225 */ /* 0x004fc600078e0004 */
[C---:B------:R-:W-:Y:S01]  /*0500*/  ISETP.EQ.AND P0, PT, R8.reuse, RZ, P0 ;  /* 0x000000ff0800720c */ /* 0x040fe20000702270 */
[----:B------:R-:W-:Y:S01]  /*0510*/  VIADD R8, R8, 0xffffffff ;  /* 0xffffffff08087836 */ /* 0x000fe20000000000 */
[----:B------:R-:W0:Y:S02]  /*0520*/  FENCE.VIEW.ASYNC.S ;  /* 0x00000000000073c6 */ /* 0x000e240000000000 */
[----:B0-----:R0:W3:Y:S01]  /*0530*/  @!UP0 SYNCS.EXCH.64 URZ, [UR6+0x50], UR4 ;  /* 0x00005004063f85b2 */ /* 0x0010e20008000100 */
[----:B------:R-:W-:Y:S01]  /*0540*/  @!P3 IMAD.MOV.U32 R16, RZ, RZ, R6 ;  /* 0x000000ffff10b224 */ /* 0x000fe200078e0006 */
[----:B------:R-:W-:Y:S02]  /*0550*/  SEL R19, RZ, 0x1, !P0 ;  /* 0x00000001ff137807 */ /* 0x000fe40004000000 */
[----:B------:R-:W-:Y:S02]  /*0560*/  ISETP.GE.U32.AND P1, PT, R8, 0x2, PT ;  /* 0x000000020800780c */ /* 0x000fe40003f26070 */
[----:B------:R-:W-:-:S02]  /*0570*/  @!P3 MOV R17, R7 ;  /* 0x000000070011b202 */ /* 0x000fc40000000f00 */
[----:B------:R-:W-:Y:S01]  /*0580*/  SEL R19, R19, 0x2, P1 ;  /* 0x0000000213137807 */ /* 0x000fe20000800000 */
[----:B------:R0:W3:Y:S01]  /*0590*/  @!UP1 SYNCS.EXCH.64 URZ, [UR6+0x58], UR4 ;  /* 0x00005804063f95b2 */ /* 0x0000e20008000100 */
[----:B------:R-:W-:Y:S01]  /*05a0*/  NOP ;  /* 0x0000000000007918 */ /* 0x000fe20000000000 */
[----:B---34-:R-:W-:Y:S06]  /*05b0*/  BAR.SYNC.DEFER_BLOCKING 0x0 ;  /* 0x0000000000007b1d */ /* 0x018fec0000010000 */
[----:B------:R-:W-:Y:S05]  /*05c0*/  @!P2 BRA `(.L_x_3) ;  /* 0x000000840094a947 */ /* 0x000fea0003800000 */
[----:B------:R-:W-:-:S13]  /*05d0*/  ISETP.GT.U32.AND P0, PT, R8, 0x1, PT ;  /* 0x000000010800780c */ /* 0x000fda0003f04070 */
[----:B0-----:R-:W-:Y:S05]  /*05e0*/  @P0 EXIT ;  /* 0x000000000000094d */ /* 0x001fea0003800000 */
[----:B------:R-:W-:Y:S01]  /*05f0*/  ULDC.64 UR4, c[0x0][0x650] ;  /* 0x0001940000047ab9 */ /* 0x000fe20000000a00 */
[----:B------:R-:W-:Y:S01]  /*0600*/  PRMT R0, RZ, 0x7610, R0 ;  /* 0x00007610ff007816 */ /* 0x000fe20000000000 */
[----:B------:R-:W-:Y:S01]  /*0610*/  IMAD.MOV.U32 R152, RZ, RZ, -0x1 ;  /* 0xffffffffff987424 */ /* 0x000fe200078e00ff */
[----:B------:R-:W-:Y:S01]  /*0620*/  ISETP.GE.U32.AND P0, PT, R16, UR4, PT ;  /* 0x0000000410007c0c */ /* 0x000fe2000bf06070 */
[----:B------:R-:W-:Y:S01]  /*0630*/  IMAD.MOV.U32 R153, RZ, RZ, -0x1 ;  /* 0xffffffffff997424 */ /* 0x000fe200078e00ff */
[----:B------:R-:W-:Y:S02]  /*0640*/  MOV R23, 0xffffffff ;  /* 0xffffffff00177802 */ /* 0x000fe40000000f00 */
[----:B------:R-:W-:-:S13]  /*0650*/  ISETP.GE.U32.AND.EX P0, PT, R17, UR5, PT, P0 ;  /* 0x0000000511007c0c */ /* 0x000fda000bf06100 */
[----:B------:R-:W-:Y:S05]  /*0660*/  @P0 BRA `(.L_x_4) ;  /* 0x0000000400540947 */ /* 0x000fea0003800000 */
[----:B------:R-:W0:Y:S01]  /*0670*/  LDC.64 R14, c[0x0][0x628] ;  /* 0x00018a00ff0e7b82 */ /* 0x000e220000000a00 */
[----:B------:R-:W-:Y:S02]  /*0680*/  IMAD.MOV.U32 R6, RZ, RZ, R16 ;  /* 0x000000ffff067224 */ /* 0x000fe400078e0010 */
[----:B------:R-:W-:-:S05]  /*0690*/  IMAD.MOV.U32 R7, RZ, RZ, R17 ;  /* 0x000000ffff077224 */ /* 0x000fca00078e0011 */
[----:B------:R-:W1:Y:S08]  /*06a0*/  LDC R0, c[0x0][0x630] ;  /* 0x00018c00ff007b82 */ /* 0x000e700000000800 */
[----:B------:R-:W2:Y:S01]  /*06b0*/  LDC.64 R20, c[0x0][0x620] ;  /* 0x00018800ff147b82 */ /* 0x000ea20000000a00 */
[----:B0-----:R-:W-:-:S04]  /*06c0*/  ISETP.NE.U32.AND P0, PT, R14, RZ, PT ;  /* 0x000000ff0e00720c */ /* 0x001fc80003f05070 */
[----:B------:R-:W-:-:S13]  /*06d0*/  ISETP.NE.AND.EX P0, PT, R15, RZ, PT, P0 ;  /* 0x000000ff0f00720c */ /* 0x000fda0003f05300 */
[----:B-12---:R-:W-:Y:S05]  /*06e0*/  @!P0 BRA `(.L_x_5) ;  /* 0x0000000000288947 */ /* 0x006fea0003800000 */
[----:B------:R-:W0:Y:S02]  /*06f0*/  LDC R11, c[0x0][0x634] ;  /* 0x00018d00ff0b7b82 */ /* 0x000e240000000800 */
[----:B0-----:R-:W-:-:S04]  /*0700*/  IADD3 R11, P0, R16, R11, RZ ;  /* 0x0000000b100b7210 */ /* 0x001fc80007f1e0ff */
[----:B------:R-:W-:-:S05]  /*0710*/  IADD3.X R13, RZ, R17, RZ, P0, !PT ;  /* 0x00000011ff0d7210 */ /* 0x000fca00007fe4ff */
[----:B------:R-:W-:-:S04]  /*0720*/  IMAD.WIDE.U32 R6, R13, R14, RZ ;  /* 0x0000000e0d067225 */ /* 0x000fc800078e00ff */
[----:B------:R-:W-:-:S04]  /*0730*/  IMAD.WIDE.U32 R8, P0, R11, R15, R6 ;  /* 0x0000000f0b087225 */ /* 0x000fc80007800006 */
[----:B------:R-:W-:-:S04]  /*0740*/  IMAD.WIDE.U32 R6, R11, R14, RZ ;  /* 0x0000000e0b067225 */ /* 0x000fc800078e00ff */
[----:B------:R-:W-:Y:S01]  /*0750*/  IMAD.X R11, RZ, RZ, RZ, P0 ;  /* 0x000000ffff0b7224 */ /* 0x000fe200000e06ff */
[----:B------:R-:W-:Y:S01]  /*0760*/  IADD3 RZ, P0, R7, R8, RZ ;  /* 0x0000000807ff7210 */ /* 0x000fe20007f1e0ff */
[----:B------:R-:W-:-:S04]  /*0770*/  IMAD.MOV.U32 R10, RZ, RZ, R9 ;  /* 0x000000ffff0a7224 */ /* 0x000fc800078e0009 */
[----:B------:R-:W-:-:S08]  /*0780*/  IMAD.WIDE.U32.X R6, R13, R15, R10, P0 ;  /* 0x0000000f0d067225 */ /* 0x000fd000000e040a */
.L_x_5:
[-CC-:B------:R-:W-:Y:S01]  /*0790*/  SHF.R.U64 R23, R6, R0.reuse, R7.reuse ;  /* 0x0000000006177219 */ /* 0x180fe20000001207 */
[----:B------:R-:W0:Y:S01]  /*07a0*/  LDC R10, c[0x0][0x618] ;  /* 0x00018600ff0a7b82 */ /* 0x000e220000000800 */
[----:B------:R-:W-:Y:S01]  /*07b0*/  SHF.R.U32.HI R5, RZ, R0, R7 ;  /* 0x00000000ff057219 */ /* 0x000fe20000011607 */
[----:B------:R-:W-:Y:S01]  /*07c0*/  ULDC UR4, c[0x0][0x150] ;  /* 0x0000540000047ab9 */ /* 0x000fe20000000800 */
[----:B------:R-:W-:Y:S02]  /*07d0*/  IADD3 R9, P0, RZ, -R23, RZ ;  /* 0x80000017ff097210 */ /* 0x000fe40007f1e0ff */
[----:B------:R-:W-:Y:S02]  /*07e0*/  I2FP.F32.U32 R0, R4 ;  /* 0x0000000400007245 */ /* 0x000fe40000201000 */
[----:B------:R-:W-:Y:S01]  /*07f0*/  IADD3.X R11, RZ, ~R5, RZ, P0, !PT ;  /* 0x80000005ff0b7210 */ /* 0x000fe200007fe4ff */
[----:B------:R-:W1:Y:S01]  /*0800*/  LDC.64 R28, c[0x0][0x640] ;  /* 0x00019000ff1c7b82 */ /* 0x000e620000000a00 */
[----:B------:R-:W-:-:S04]  /*0810*/  IMAD.WIDE.U32 R6, R9, R20, R16 ;  /* 0x0000001409067225 */ /* 0x000fc800078e0010 */
[----:B------:R-:W-:Y:S01]  /*0820*/  FMUL R0, R0, UR4 ;  /* 0x0000000400007c20 */ /* 0x000fe20008400000 */
[----:B------:R-:W-:Y:S01]  /*0830*/  ULDC UR4, c[0x0][0x154] ;  /* 0x0000550000047ab9 */ /* 0x000fe20000000800 */
[----:B------:R-:W-:Y:S01]  /*0840*/  IMAD R8, R11, R20, RZ ;  /* 0x000000140b087224 */ /* 0x000fe200078e02ff */
[----:B------:R-:W2:Y:S03]  /*0850*/  LDC R5, c[0x0][0x144] ;  /* 0x00005100ff057b82 */ /* 0x000ea60000000800 */
[----:B------:R-:W3:Y:S01]  /*0860*/  F2I.U32.TRUNC.NTZ R0, R0 ;  /* 0x0000000000007305 */ /* 0x000ee2000020f000 */
[----:B------:R-:W-:-:S04]  /*0870*/  IMAD R9, R9, R21, R8 ;  /* 0x0000001509097224 */ /* 0x000fc800078e0208 */
[----:B------:R-:W-:Y:S01]  /*0880*/  IMAD.IADD R7, R7, 0x1, R9 ;  /* 0x0000000107077824 */ /* 0x000fe200078e0209 */
[----:B------:R-:W-:Y:S01]  /*0890*/  MOV R9, 0xffffffff ;  /* 0xffffffff00097802 */ /* 0x000fe20000000f00 */
[----:B------:R-:W4:Y:S03]  /*08a0*/  LDC R12, c[0x0][0x608] ;  /* 0x00018200ff0c7b82 */ /* 0x000f260000000800 */
[-CC-:B0-----:R-:W-:Y:S02]  /*08b0*/  SHF.R.U64 R20, R6, R10.reuse, R7.reuse ;  /* 0x0000000a06147219 */ /* 0x181fe40000001207 */
[----:B------:R-:W-:Y:S02]  /*08c0*/  I2FP.F32.U32 R6, R3 ;  /* 0x0000000300067245 */ /* 0x000fe40000201000 */
[----:B------:R-:W-:Y:S01]  /*08d0*/  SHF.R.U32.HI R7, RZ, R10, R7 ;  /* 0x0000000aff077219 */ /* 0x000fe20000011607 */
[----:B------:R-:W0:Y:S01]  /*08e0*/  LDC R26, c[0x0][0x658] ;  /* 0x00019600ff1a7b82 */ /* 0x000e220000000800 */
[----:B-1----:R-:W-:Y:S01]  /*08f0*/  ISETP.NE.U32.AND P0, PT, R28, RZ, PT ;  /* 0x000000ff1c00720c */ /* 0x002fe20003f05070 */
[----:B---3--:R-:W-:-:S02]  /*0900*/  IMAD.MOV R8, RZ, RZ, -R0 ;  /* 0x000000ffff087224 */ /* 0x008fc400078e0a00 */
[----:B------:R-:W-:Y:S01]  /*0910*/  FMUL R6, R6, UR4 ;  /* 0x0000000406067c20 */ /* 0x000fe20008400000 */
[----:B------:R-:W-:-:S03]  /*0920*/  ISETP.NE.AND.EX P0, PT, R29, RZ, PT, P0 ;  /* 0x000000ff1d00720c */ /* 0x000fc60003f05300 */
[----:B------:R-:W1:Y:S01]  /*0930*/  LDC R14, c[0x0][0x148] ;  /* 0x00005200ff0e7b82 */ /* 0x000e620000000800 */
[----:B--2---:R-:W-:-:S07]  /*0940*/  IMAD R0, R5, R8, R4 ;  /* 0x0000000805007224 */ /* 0x004fce00078e0204 */
[----:B------:R-:W2:Y:S01]  /*0950*/  LDC R24, c[0x0][0x600] ;  /* 0x00018000ff187b82 */ /* 0x000ea20000000800 */
[-CC-:B----4-:R-:W-:Y:S02]  /*0960*/  SHF.R.U64 R30, R20, R12.reuse, R7.reuse ;  /* 0x0000000c141e7219 */ /* 0x190fe40000001207 */
[----:B------:R-:W-:Y:S01]  /*0970*/  SHF.R.U32.HI R5, RZ, R12, R7 ;  /* 0x0000000cff057219 */ /* 0x000fe20000011607 */
[----:B------:R-:W-:Y:S01]  /*0980*/  IMAD.MOV.U32 R7, RZ, RZ, 0x1 ;  /* 0x00000001ff077424 */ /* 0x000fe200078e00ff */
[----:B------:R3:W4:Y:S03]  /*0990*/  F2I.U32.TRUNC.NTZ R12, R6 ;  /* 0x00000006000c7305 */ /* 0x000726000020f000 */
[----:B------:R-:W1:Y:S01]  /*09a0*/  LDC R15, c[0x0][0x648] ;  /* 0x00019200ff0f7b82 */ /* 0x000e620000000800 */
[-C--:B0-----:R-:W-:Y:S02]  /*09b0*/  SHF.L.U32 R4, R9, R26.reuse, RZ ;  /* 0x0000001a09047219 */ /* 0x081fe400000006ff */
[----:B------:R-:W-:-:S02]  /*09c0*/  SHF.R.U64 R32, R30, R26, R5 ;  /* 0x0000001a1e207219 */ /* 0x000fc40000001205 */
[----:B------:R-:W-:Y:S02]  /*09d0*/  LOP3.LUT R11, RZ, R4, RZ, 0x33, !PT ;  /* 0x00000004ff0b7212 */ /* 0x000fe400078e33ff */
[-C--:B------:R-:W-:Y:S01]  /*09e0*/  SHF.R.U32.HI R5, RZ, R26.reuse, R5 ;  /* 0x0000001aff057219 */ /* 0x080fe20000011605 */
[----:B------:R-:W0:Y:S01]  /*09f0*/  LDC R21, c[0x0][0x638] ;  /* 0x00018e00ff157b82 */ /* 0x000e220000000800 */
[----:B------:R-:W-:Y:S01]  /*0a00*/  SHF.L.U32 R10, R7, R26, RZ ;  /* 0x0000001a070a7219 */ /* 0x000fe200000006ff */
[----:B------:R-:W-:-:S06]  /*0a10*/  IMAD.MOV.U32 R4, RZ, RZ, R32 ;  /* 0x000000ffff047224 */ /* 0x000fcc00078e0020 */
[----:B------:R-:W0:Y:S01]  /*0a20*/  LDC R152, c[0x0][0x610] ;  /* 0x00018400ff987b82 */ /* 0x000e220000000800 */
[----:B---34-:R-:W-:Y:S05]  /*0a30*/  @!P0 BRA `(.L_x_6) ;  /* 0x0000000000288947 */ /* 0x018fea0003800000 */
[----:B------:R-:W3:Y:S02]  /*0a40*/  LDC R9, c[0x0][0x64c] ;  /* 0x00019300ff097b82 */ /* 0x000ee40000000800 */
[----:B---3--:R-:W-:-:S04]  /*0a50*/  IADD3 R9, P0, R32, R9, RZ ;  /* 0x0000000920097210 */ /* 0x008fc80007f1e0ff */
        /* <DEDUP_REMOVED lines=8> */
.L_x_6:
[----:B-1----:R-:W-:Y:S01]  /*0ae0*/  SHF.R.U64 R4, R4, R15, R5 ;  /* 0x0000000f04047219 */ /* 0x002fe20000001205 */
[----:B--2---:R-:W-:Y:S01]  /*0af0*/  VIADD R5, R24, 0xffffffff ;  /* 0xffffffff18057836 */ /* 0x004fe20000000000 */
[----:B------:R-:W-:Y:S02]  /*0b00*/  IADD3 R12, -R12, RZ, RZ ;  /* 0x000000ff0c0c7210 */ /* 0x000fe40007ffe1ff */
[----:B------:R-:W-:Y:S01]  /*0b10*/  LOP3.LUT R11, R30, R11, RZ, 0xc0, !PT ;  /* 0x0000000b1e0b7212 */ /* 0x000fe200078ec0ff */
[----:B------:R-:W-:Y:S01]  /*0b20*/  IMAD.MOV R6, RZ, RZ, -R4 ;  /* 0x000000ffff067224 */ /* 0x000fe200078e0a04 */
[----:B------:R-:W-:Y:S01]  /*0b30*/  LOP3.LUT R5, R20, R5, RZ, 0xc0, !PT ;  /* 0x0000000514057212 */ /* 0x000fe200078ec0ff */
[----:B------:R-:W-:Y:S02]  /*0b40*/  @P3 IMAD R0, R14, R12, R3 ;  /* 0x0000000c0e003224 */ /* 0x000fe400078e0203 */
[----:B------:R-:W-:Y:S02]  /*0b50*/  IMAD R11, R10, R4, R11 ;  /* 0x000000040a0b7224 */ /* 0x000fe400078e020b */
[----:B0-----:R-:W-:-:S02]  /*0b60*/  IMAD R3, R6, R21, R32 ;  /* 0x0000001506037224 */ /* 0x001fc400078e0220 */
[----:B------:R-:W-:Y:S01]  /*0b70*/  IMAD R152, R11, R152, R0 ;  /* 0x000000980b987224 */ /* 0x000fe200078e0200 */
[----:B------:R-:W-:Y:S01]  /*0b80*/  MOV R0, 0x1 ;  /* 0x0000000100007802 */ /* 0x000fe20000000f00 */
[----:B------:R-:W-:-:S05]  /*0b90*/  IMAD R3, R3, R24, R5 ;  /* 0x0000001803037224 */ /* 0x000fca00078e0205 */
[----:B------:R-:W-:Y:S02]  /*0ba0*/  SEL R153, R3, R152, !P3 ;  /* 0x0000009803997207 */ /* 0x000fe40005800000 */
[----:B------:R-:W-:-:S07]  /*0bb0*/  SEL R152, R152, R3, !P3 ;  /* 0x0000000398987207 */ /* 0x000fce0005800000 */
.L_x_4:
[----:B------:R-:W-:-:S08]  /*0bc0*/  NOP ;  /* 0x0000000000007918 */ /* 0x000fd00000000000 */
[----:B------:R-:W0:Y:S02]  /*0bd0*/  USETMAXREG.TRY_ALLOC.CTAPOOL UP0, 0xe8 ;  /* 0x000000e8000079c8 */ /* 0x000e240008000600 */
[----:B0-----:R-:W-:-:S13]  /*0be0*/  PLOP3.LUT P0, PT, PT, PT, UP0, 0x80, 0x0 ;  /* 0x000000000000781c */ /* 0x001fda0003f0f008 */
[----:B------:R-:W-:Y:S05]  /*0bf0*/  @!P0 BRA `(.L_x_4) ;  /* 0xfffffffc00f08947 */ /* 0x000fea000383ffff */
[----:B------:R-:W-:Y:S01]  /*0c00*/  ULDC.64 UR4, c[0x0][0x598] ;  /* 0x0001660000047ab9 */ /* 0x000fe20000000a00 */
[----:B------:R-:W-:Y:S01]  /*0c10*/  ULDC.64 UR36, c[0x0][0x208] ;  /* 0x0000820000247ab9 */ /* 0x000fe20000000a00 */
[----:B------:R-:W-:-:S04]  /*0c20*/  ISETP.NE.U32.AND P0, PT, RZ, UR4, PT ;  /* 0x00000004ff007c0c */ /* 0x000fc8000bf05070 */
[----:B------:R-:W-:-:S13]  /*0c30*/  ISETP.NE.AND.EX P0, PT, RZ, UR5, PT, P0 ;  /* 0x00000005ff007c0c */ /* 0x000fda000bf05300 */
[----:B------:R-:W-:Y:S05]  /*0c40*/  @!P0 BRA `(.L_x_7) ;  /* 0x00000000001c8947 */ /* 0x000fea0003800000 */
[----:B------:R-:W0:Y:S02]  /*0c50*/  LDC.64 R4, c[0x0][0x598] ;  /* 0x00016600ff047b82 */ /* 0x000e240000000a00 */
[----:B0-----:R-:W2:Y:S02]  /*0c60*/  LDG.E.64 R4, desc[UR36][R4.64] ;  /* 0x0000002404047981 */ /* 0x001ea4000c1e1b00 */
[----:B--2---:R-:W-:-:S04]  /*0c70*/  ISETP.NE.U32.AND P0, PT, R4, RZ, PT ;  /* 0x000000ff0400720c */ /* 0x004fc80003f05070 */
[----:B------:R-:W-:-:S13]  /*0c80*/  ISETP.NE.AND.EX P0, PT, R5, RZ, PT, P0 ;  /* 0x000000ff0500720c */ /* 0x000fda0003f05300 */
[----:B------:R-:W-:Y:S05]  /*0c90*/  @!P0 BRA `(.L_x_7) ;  /* 0x0000000000088947 */ /* 0x000fea0003800000 */
[----:B------:R0:W5:Y:S01]  /*0ca0*/  LD.E R154, desc[UR36][R4.64] ;  /* 0x00000024049a7980 */ /* 0x000162000c101900 */
[----:B------:R-:W-:Y:S05]  /*0cb0*/  BRA `(.L_x_8) ;  /* 0x0000000000247947 */ /* 0x000fea0003800000 */
.L_x_7:
[----:B------:R-:W-:Y:S02]  /*0cc0*/  ULDC.64 UR4, c[0x0][0x588] ;  /* 0x0001620000047ab9 */ /* 0x000fe40000000a00 */
[----:B------:R-:W-:-:S04]  /*0cd0*/  ISETP.NE.U32.AND P0, PT, RZ, UR4, PT ;  /* 0x00000004ff007c0c */ /* 0x000fc8000bf05070 */
[----:B------:R-:W-:-:S13]  /*0ce0*/  ISETP.NE.AND.EX P0, PT, RZ, UR5, PT, P0 ;  /* 0x00000005ff007c0c */ /* 0x000fda000bf05300 */
[----:B------:R-:W-:Y:S05]  /*0cf0*/  @!P0 BRA `(.L_x_9) ;  /* 0x00000000000c8947 */ /* 0x000fea0003800000 */
[----:B------:R-:W0:Y:S02]  /*0d00*/  LDC.64 R154, c[0x0][0x588] ;  /* 0x00016200ff9a7b82 */ /* 0x000e240000000a00 */
[----:B0-----:R1:W5:Y:S01]  /*0d10*/  LDG.E R154, desc[UR36][R154.64] ;  /* 0x000000249a9a7981 */ /* 0x001362000c1e1900 */
[----:B------:R-:W-:Y:S05]  /*0d20*/  BRA `(.L_x_8) ;  /* 0x0000000000087947 */ /* 0x000fea0003800000 */
.L_x_9:
[----:B------:R-:W-:Y:S02]  /*0d30*/  ULDC UR4, c[0x0][0x580] ;  /* 0x0001600000047ab9 */ /* 0x000fe40000000800 */
[----:B------:R-:W-:-:S07]  /*0d40*/  IMAD.U32 R154, RZ, RZ, UR4 ;  /* 0x00000004ff9a7e24 */ /* 0x000fce000f8e00ff */
.L_x_8:
[----:B------:R-:W-:Y:S02]  /*0d50*/  ULDC.64 UR4, c[0x0][0x5a0] ;  /* 0x0001680000047ab9 */ /* 0x000fe40000000a00 */
[----:B------:R-:W-:-:S04]  /*0d60*/  ISETP.NE.U32.AND P0, PT, RZ, UR4, PT ;  /* 0x00000004ff007c0c */ /* 0x000fc8000bf05070 */
[----:B------:R-:W-:-:S13]  /*0d70*/  ISETP.NE.AND.EX P0, PT, RZ, UR5, PT, P0 ;  /* 0x00000005ff007c0c */ /* 0x000fda000bf05300 */
[----:B------:R-:W-:Y:S05]  /*0d80*/  @!P0 BRA `(.L_x_10) ;  /* 0x00000000001c8947 */ /* 0x000fea0003800000 */
[----:B0-----:R-:W0:Y:S02]  /*0d90*/  LDC.64 R4, c[0x0][0x5a0] ;  /* 0x00016800ff047b82 */ /* 0x001e240000000a00 */
[----:B0-----:R-:W2:Y:S02]  /*0da0*/  LDG.E.64 R4, desc[UR36][R4.64] ;  /* 0x0000002404047981 */ /* 0x001ea4000c1e1b00 */
[----:B--2---:R-:W-:-:S04]  /*0db0*/  ISETP.NE.U32.AND P0, PT, R4, RZ, PT ;  /* 0x000000ff0400720c */ /* 0x004fc80003f05070 */
[----:B------:R-:W-:-:S13]  /*0dc0*/  ISETP.NE.AND.EX P0, PT, R5, RZ, PT, P0 ;  /* 0x000000ff0500720c */ /* 0x000fda0003f05300 */
[----:B------:R-:W-:Y:S05]  /*0dd0*/  @!P0 BRA `(.L_x_10) ;  /* 0x0000000000088947 */ /* 0x000fea0003800000 */
[----:B-1----:R0:W5:Y:S01]  /*0de0*/  LD.E R155, desc[UR36][R4.64] ;  /* 0x00000024049b7980 */ /* 0x002162000c101900 */
[----:B------:R-:W-:Y:S05]  /*0df0*/  BRA `(.L_x_11) ;  /* 0x0000000000247947 */ /* 0x000fea0003800000 */
.L_x_10:
[----:B------:R-:W-:Y:S02]  /*0e00*/  ULDC.64 UR4, c[0x0][0x590] ;  /* 0x0001640000047ab9 */ /* 0x000fe40000000a00 */
[----:B------:R-:W-:-:S04]  /*0e10*/  ISETP.NE.U32.AND P0, PT, RZ, UR4, PT ;  /* 0x00000004ff007c0c */ /* 0x000fc8000bf05070 */
[----:B------:R-:W-:-:S13]  /*0e20*/  ISETP.NE.AND.EX P0, PT, RZ, UR5, PT, P0 ;  /* 0x00000005ff007c0c */ /* 0x000fda000bf05300 */
[----:B------:R-:W-:Y:S05]  /*0e30*/  @!P0 BRA `(.L_x_12) ;  /* 0x00000000000c8947 */ /* 0x000fea0003800000 */
[----:B0-----:R-:W1:Y:S02]  /*0e40*/  LDC.64 R4, c[0x0][0x590] ;  /* 0x00016400ff047b82 */ /* 0x001e640000000a00 */
[----:B-1----:R1:W5:Y:S01]  /*0e50*/  LDG.E R155, desc[UR36][R4.64] ;  /* 0x00000024049b7981 */ /* 0x002362000c1e1900 */
[----:B------:R-:W-:Y:S05]  /*0e60*/  BRA `(.L_x_11) ;  /* 0x0000000000087947 */ /* 0x000fea0003800000 */
.L_x_12:
[----:B------:R-:W-:Y:S02]  /*0e70*/  ULDC UR4, c[0x0][0x584] ;  /* 0x0001610000047ab9 */ /* 0x000fe40000000800 */
[----:B-1----:R-:W-:-:S07]  /*0e80*/  IMAD.U32 R155, RZ, RZ, UR4 ;  /* 0x00000004ff9b7e24 */ /* 0x002fce000f8e00ff */
.L_x_11:
[----:B------:R-:W-:-:S13]  /*0e90*/  LOP3.LUT P0, RZ, R0, 0xff, RZ, 0xc0, !PT ;  /* 0x000000ff00ff7812 */ /* 0x000fda000780c0ff */
[----:B------:R-:W-:Y:S05]  /*0ea0*/  @!P0 EXIT ;  /* 0x000000000000894d */ /* 0x000fea0003800000 */
[----:B------:R-:W-:Y:S01]  /*0eb0*/  ULDC UR4, c[0x0][0x28c] ;  /* 0x0000a30000047ab9 */ /* 0x000fe20000000800 */
[----:B------:R-:W-:Y:S01]  /*0ec0*/  LOP3.LUT R166, R19, 0x1, RZ, 0xfc, !PT ;  /* 0x0000000113a67812 */ /* 0x000fe200078efcff */
[----:B------:R-:W-:Y:S01]  /*0ed0*/  UIADD3 UR4, UR4, 0x1f, URZ ;  /* 0x0000001f04047890 */ /* 0x000fe2000fffe03f */
[----:B------:R-:W-:Y:S01]  /*0ee0*/  UMOV UR38, URZ ;  /* 0x0000003f00267c82 */ /* 0x000fe20008000000 */
[----:B------:R-:W-:Y:S02]  /*0ef0*/  UMOV UR39, URZ ;  /* 0x0000003f00277c82 */ /* 0x000fe40008000000 */
[----:B------:R-:W-:-:S04]  /*0f00*/  USHF.R.S32.HI UR5, URZ, 0x1f, UR4 ;  /* 0x0000001f3f057899 */ /* 0x000fc80008011404 */
[----:B------:R-:W-:-:S04]  /*0f10*/  ULEA.HI UR5, UR5, UR4, URZ, 0x5 ;  /* 0x0000000405057291 */ /* 0x000fc8000f8f283f */
[----:B------:R-:W-:-:S12]  /*0f20*/  USHF.R.S32.HI UR40, URZ, 0x5, UR5 ;  /* 0x000000053f287899 */ /* 0x000fd80008011405 */
.L_x_284:
[----:B------:R-:W-:Y:S01]  /*0f30*/  LOP3.LUT R0, R18, 0x80, RZ, 0xc0, !PT ;  /* 0x0000008012007812 */ /* 0x000fe200078ec0ff */
[----:B--2---:R-:W2:Y:S01]  /*0f40*/  S2UR UR7, SR_CgaCtaId ;  /* 0x00000000000779c3 */ /* 0x004ea20000008800 */
[----:B------:R-:W-:Y:S02]  /*0f50*/  UMOV UR6, 0x400 ;  /* 0x0000040000067882 */ /* 0x000fe40000000000 */
[----:B------:R-:W-:-:S06]  /*0f60*/  SHF.R.U32.HI R0, RZ, 0x7, R0 ;  /* 0x00000007ff007819 */ /* 0x000fcc0000011600 */
[----:B---3--:R-:W3:Y:S01]  /*0f70*/  SHFL.IDX PT, R0, R0, RZ, 0x1f ;  /* 0x00001fff00007589 */ /* 0x008ee200000e0000 */
[----:B--2---:R-:W-:Y:S01]  /*0f80*/  ULEA UR42, UR7, UR6, 0x18 ;  /* 0x00000006072a7291 */ /* 0x004fe2000f8ec03f */
[----:B---3--:R-:W-:-:S13]  /*0f90*/  R2UR UR4, R0 ;  /* 0x00000000000472ca */ /* 0x008fda00000e0000 */
[----:B------:R-:W-:-:S04]  /*0fa0*/  ULEA.HI UR5, UR4, UR4, URZ, 0x1 ;  /* 0x0000000404057291 */ /* 0x000fc8000f8f083f */
[----:B------:R-:W-:-:S04]  /*0fb0*/  ULOP3.LUT UR5, UR5, 0x7fffe, URZ, 0xc0, !UPT ;  /* 0x0007fffe05057892 */ /* 0x000fc8000f8ec03f */
[----:B------:R-:W-:-:S03]  /*0fc0*/  UIADD3 UR5, UR4, -UR5, URZ ;  /* 0x8000000504057290 */ /* 0x000fc6000fffe03f */
[----:B------:R-:W-:Y:S01]  /*0fd0*/  ULDC UR4, c[0x0][0x28c] ;  /* 0x0000a30000047ab9 */ /* 0x000fe20000000800 */
[----:B------:R-:W-:Y:S01]  /*0fe0*/  ULEA UR5, UR5, UR42, 0xd ;  /* 0x0000002a05057291 */ /* 0x000fe2000f8e683f */
[----:B------:R-:W-:-:S03]  /*0ff0*/  ISETP.LT.AND P0, PT, RZ, UR4, PT ;  /* 0x00000004ff007c0c */ /* 0x000fc6000bf01270 */
[----:B------:R-:W-:-:S04]  /*1000*/  UIADD3 UR5, UR5, 0x100, URZ ;  /* 0x0000010005057890 */ /* 0x000fc8000fffe03f */
[----:B------:R-:W-:-:S04]  /*1010*/  USHF.R.U32.HI UR5, URZ, 0x4, UR5 ;  /* 0x000000043f057899 */ /* 0x000fc80008011605 */
[----:B------:R-:W-:Y:S02]  /*1020*/  ULOP3.LUT UR41, UR5, 0x3fff, URZ, 0xc0, !UPT ;  /* 0x00003fff05297892 */ /* 0x000fe4000f8ec03f */
[----:B-1--4-:R-:W-:Y:S10]  /*1030*/  @P0 BRA `(.L_x_13) ;  /* 0x0000000000400947 */ /* 0x012ff40003800000 */
[----:B------:R-:W-:Y:S01]  /*1040*/  MOV R0, 0x0 ;  /* 0x0000000000007802 */ /* 0x000fe20000000f00 */
[----:B------:R-:W-:Y:S01]  /*1050*/  ULDC.64 UR4, c[0x4][0x68] ;  /* 0x01001a0000047ab9 */ /* 0x000fe20000000a00 */
[----:B------:R-:W-:Y:S01]  /*1060*/  ULDC.64 UR6, c[0x4][0x8] ;  /* 0x0100020000067ab9 */ /* 0x000fe20000000a00 */
[----:B01----:R-:W-:Y:S01]  /*1070*/  MOV R4, UR4 ;  /* 0x0000000400047c02 */ /* 0x003fe20008000f00 */
[----:B------:R0:W1:Y:S01]  /*1080*/  LDC.64 R14, c[0x4][R0] ;  /* 0x01000000000e7b82 */ /* 0x0000620000000a00 */
[----:B------:R-:W-:Y:S01]  /*1090*/  IMAD.U32 R5, RZ, RZ, UR5 ;  /* 0x00000005ff057e24 */ /* 0x000fe2000f8e00ff */
[----:B------:R-:W-:Y:S01]  /*10a0*/  ULDC.64 UR4, c[0x4][0x70] ;  /* 0x01001c0000047ab9 */ /* 0x000fe20000000a00 */
[----:B------:R-:W-:Y:S01]  /*10b0*/  IMAD.U32 R10, RZ, RZ, UR6 ;  /* 0x00000006ff0a7e24 */ /* 0x000fe2000f8e00ff */
[----:B------:R-:W-:Y:S01]  /*10c0*/  MOV R7, UR5 ;  /* 0x0000000500077c02 */ /* 0x000fe20008000f00 */
[----:B------:R-:W-:Y:S01]  /*10d0*/  IMAD.U32 R6, RZ, RZ, UR4 ;  /* 0x00000004ff067e24 */ /* 0x000fe2000f8e00ff */
[----:B------:R-:W-:Y:S01]  /*10e0*/  MOV R8, 0x1e1 ;  /* 0x000001e100087802 */ /* 0x000fe20000000f00 */
[----:B------:R-:W-:-:S02]  /*10f0*/  IMAD.U32 R11, RZ, RZ, UR7 ;  /* 0x00000007ff0b7e24 */ /* 0x000fc4000f8e00ff */
[----:B------:R-:W-:Y:S02]  /*1100*/  IMAD.MOV.U32 R12, RZ, RZ, 0x1 ;  /* 0x00000001ff0c7424 */ /* 0x000fe400078e00ff */
[----:B0-----:R-:W-:-:S07]  /*1110*/  IMAD.MOV.U32 R13, RZ, RZ, RZ ;  /* 0x000000ffff0d7224 */ /* 0x001fce00078e00ff */
[----:B------:R-:W-:-:S07]  /*1120*/  LEPC R20, `(.L_x_13) ;  /* 0x000000001014794e */ /* 0x000fce0000000000 */
[----:B-1---5:R-:W-:Y:S05]  /*1130*/  CALL.ABS.NOINC R14 ;  /* 0x000000000e007343 */ /* 0x022fea0003c00000 */
.L_x_13:
[----:B------:R-:W-:-:S13]  /*1140*/  ISETP.NE.AND P0, PT, R166, 0x3, PT ;  /* 0x00000003a600780c */ /* 0x000fda0003f05270 */
[----:B------:R-:W-:Y:S05]  /*1150*/  @!P0 BRA `(.L_x_14) ;  /* 0x0000000000048947 */ /* 0x000fea0003800000 */
[----:B------:R-:W-:Y:S01]  /*1160*/  BPT.TRAP 0x1 ;  /* 0x000000040000795c */ /* 0x000fe20000300000 */
.L_x_14:
[----:B------:R-:W-:Y:S01]  /*1170*/  IMAD.U32 R0, RZ, RZ, UR38 ;  /* 0x00000026ff007e24 */ /* 0x000fe2000f8e00ff */
[----:B------:R-:W-:-:S04]  /*1180*/  MOV R3, UR39 ;  /* 0x0000002700037c02 */ /* 0x000fc80008000f00 */
[----:B------:R-:W-:Y:S02]  /*1190*/  LEA R3, R3, UR42, 0x3 ;  /* 0x0000002a03037c11 */ /* 0x000fe4000f8e18ff */
[----:B------:R-:W-:-:S04]  /*11a0*/  SHF.L.U32 R0, R0, 0x1f, RZ ;  /* 0x0000001f00007819 */ /* 0x000fc800000006ff */
[----:B------:R2:W3:Y:S01]  /*11b0*/  SYNCS.PHASECHK.TRANS64.TRYWAIT P1, [R3+URZ], R0 ;  /* 0x00000000030075a7 */ /* 0x0004e2000802017f */
[----:B------:R-:W-:Y:S05]  /*11c0*/  @!P0 BRA `(.L_x_15) ;  /* 0x0000000000048947 */ /* 0x000fea0003800000 */
[----:B------:R-:W-:Y:S01]  /*11d0*/  BPT.TRAP 0x1 ;  /* 0x000000040000795c */ /* 0x000fe20000300000 */
.L_x_15:
[----:B---3--:R-:W-:Y:S05]  /*11e0*/  @P1 BRA `(.L_x_16) ;  /* 0x0000000000081947 */ /* 0x008fea0003800000 */
[----:B------:R-:W3:Y:S02]  /*11f0*/  SYNCS.PHASECHK.TRANS64.TRYWAIT P1, [R3+URZ], R0 ;  /* 0x00000000030075a7 */ /* 0x000ee4000802017f */
[----:B---3--:R-:W-:Y:S05]  /*1200*/  @!P1 BRA `(.L_x_17) ;  /* 0x0000009000149947 */ /* 0x008fea0003800000 */
.L_x_16:
[----:B------:R-:W-:-:S04]  /*1210*/  UISETP.LT.AND UP0, UPT, UR40, 0x1, UPT ;  /* 0x000000012800788c */ /* 0x000fc8000bf01270 */
[----:B------:R-:W-:-:S04]  /*1220*/  USEL UR4, UR40, 0x1, UP0 ;  /* 0x0000000128047887 */ /* 0x000fc80008000000 */
[----:B------:R-:W-:-:S06]  /*1230*/  UIADD3 UR4, UR40, -UR4, URZ ;  /* 0x8000000428047290 */ /* 0x000fcc000fffe03f */
[----:B--23--:R-:W-:Y:S01]  /*1240*/  IMAD.U32 R0, RZ, RZ, UR4 ;  /* 0x00000004ff007e24 */ /* 0x00cfe2000f8e00ff */
[----:B------:R-:W-:Y:S05]  /*1250*/  WARPSYNC.ALL ;  /* 0x0000000000007948 */ /* 0x000fea0003800000 */
[----:B------:R-:W-:Y:S01]  /*1260*/  ISETP.GE.AND P1, PT, R0, 0x1, PT ;  /* 0x000000010000780c */ /* 0x000fe20003f26270 */
[----:B------:R-:W-:Y:S01]  /*1270*/  UIADD3 UR4, UR42, 0x20100, URZ ;  /* 0x000201002a047890 */ /* 0x000fe2000fffe03f */
[----:B------:R-:W-:Y:S01]  /*1280*/  WARPGROUP.ARRIVE ;  /* 0x00000000000079c5 */ /* 0x000fe20000000000 */
[----:B------:R-:W-:Y:S01]  /*1290*/  UMOV UR9, 0x40000040 ;  /* 0x4000004000097882 */ /* 0x000fe20000000000 */
[----:B------:R-:W-:Y:S01]  /*12a0*/  UMOV UR11, 0x40000040 ;  /* 0x40000040000b7882 */ /* 0x000fe20000000000 */
[----:B------:R-:W-:-:S04]  /*12b0*/  USHF.R.U32.HI UR4, URZ, 0x4, UR4 ;  /* 0x000000043f047899 */ /* 0x000fc80008011604 */
[----:B------:R-:W-:Y:S02]  /*12c0*/  ULOP3.LUT UR5, UR4, 0x3fff, URZ, 0xc0, !UPT ;  /* 0x00003fff04057892 */ /* 0x000fe4000f8ec03f */
[----:B------:R-:W-:Y:S02]  /*12d0*/  ULOP3.LUT UR4, UR41, 0x10000, URZ, 0xfc, !UPT ;  /* 0x0001000029047892 */ /* 0x000fe4000f8efc3f */
[----:B------:R-:W-:Y:S02]  /*12e0*/  ULOP3.LUT UR5, UR5, 0x10000, URZ, 0xfc, !UPT ;  /* 0x0001000005057892 */ /* 0x000fe4000f8efc3f */
[----:B------:R-:W-:Y:S02]  /*12f0*/  ULEA UR6, UR39, UR4, 0xb ;  /* 0x0000000427067291 */ /* 0x000fe4000f8e583f */
[----:B------:R-:W-:-:S05]  /*1300*/  ULEA UR7, UR39, UR5, 0xa ;  /* 0x0000000527077291 */ /* 0x000fca000f8e503f */
[----:B------:R-:W-:Y:S02]  /*1310*/  UMOV UR8, UR6 ;  /* 0x0000000600087c82 */ /* 0x000fe40008000000 */
[----:B------:R-:W-:Y:S02]  /*1320*/  UMOV UR10, UR7 ;  /* 0x00000007000a7c82 */ /* 0x000fe40008000000 */
[----:B------:R-:W-:Y:S01]  /*1330*/  HGMMA.64x128x8.F32.TF32 R88, gdesc[UR8], RZ, !UPT, gsb0 ;  /* 0x05e00000085879f0 */ /* 0x000fe2000c0028ff */
[----:B------:R-:W-:Y:S01]  /*1340*/  UIADD3 UR8, UR6, 0x400, URZ ;  /* 0x0000040006087890 */ /* 0x000fe2000fffe03f */
[----:B------:R-:W-:Y:S01]  /*1350*/  UMOV UR9, 0x40000040 ;  /* 0x4000004000097882 */ /* 0x000fe20000000000 */
[----:B------:R-:W-:Y:S02]  /*1360*/  WARPGROUP.DEPBAR.LE gsb0, 0x0 ;  /* 0x00008000000079c5 */ /* 0x000fe40000010000 */
[----:B------:R-:W-:-:S07]  /*1370*/  WARPGROUP.ARRIVE ;  /* 0x00000000000079c5 */ /* 0x000fce0000000000 */
[----:B------:R-:W-:Y:S01]  /*1380*/  HGMMA.64x128x8.F32.TF32 R24, gdesc[UR8], RZ, !UPT, gsb0 ;  /* 0x05e00000081879f0 */ /* 0x000fe2000c0028ff */
[----:B------:R-:W-:Y:S02]  /*1390*/  UIADD3 UR8, UR6, 0x2, URZ ;  /* 0x0000000206087890 */ /* 0x000fe4000fffe03f */
[----:B------:R-:W-:Y:S01]  /*13a0*/  UIADD3 UR10, UR7, 0x2, URZ ;  /* 0x00000002070a7890 */ /* 0x000fe2000fffe03f */
[----:B------:R-:W-:Y:S01]  /*13b0*/  UMOV UR9, 0x40000040 ;  /* 0x4000004000097882 */ /* 0x000fe20000000000 */
[----:B------:R-:W-:Y:S01]  /*13c0*/  UMOV UR11, 0x40000040 ;  /* 0x40000040000b7882 */ /* 0x000fe20000000000 */
[----:B------:R-:W-:Y:S02]  /*13d0*/  WARPGROUP.DEPBAR.LE gsb0, 0x0 ;  /* 0x00008000000079c5 */ /* 0x000fe40000010000 */
[----:B------:R-:W-:-:S06]  /*13e0*/  WARPGROUP.ARRIVE ;  /* 0x00000000000079c5 */ /* 0x000fcc0000000000 */
[----:B------:R-:W-:Y:S01]  /*13f0*/  HGMMA.64x128x8.F32.TF32 R88, gdesc[UR8], R88, gsb0 ;  /* 0x05e00000085879f0 */ /* 0x000fe20008002858 */
[----:B------:R-:W-:Y:S01]  /*1400*/  UIADD3 UR8, UR6, 0x402, URZ ;  /* 0x0000040206087890 */ /* 0x000fe2000fffe03f */
[----:B------:R-:W-:Y:S01]  /*1410*/  UMOV UR9, 0x40000040 ;  /* 0x4000004000097882 */ /* 0x000fe20000000000 */
[----:B------:R-:W-:Y:S02]  /*1420*/  WARPGROUP.DEPBAR.LE gsb0, 0x0 ;  /* 0x00008000000079c5 */ /* 0x000fe40000010000 */
[----:B------:R-:W-:-:S07]  /*1430*/  WARPGROUP.ARRIVE ;  /* 0x00000000000079c5 */ /* 0x000fce0000000000 */
[----:B------:R-:W-:Y:S01]  /*1440*/  HGMMA.64x128x8.F32.TF32 R24, gdesc[UR8], R24, gsb0 ;  /* 0x05e00000081879f0 */ /* 0x000fe20008002818 */
        /* <DEDUP_REMOVED lines=23> */
[----:B------:R-:W-:Y:S03]  /*15c0*/  HGMMA.64x128x8.F32.TF32 R24, gdesc[UR8], R24, gsb0 ;  /* 0x05e00000081879f0 */ /* 0x000fe60008002818 */
[----:B------:R-:W-:Y:S02]  /*15d0*/  WARPGROUP.DEPBAR.LE gsb0, 0x0 ;  /* 0x00008000000079c5 */ /* 0x000fe40000010000 */
[----:B------:R-:W-:Y:S05]  /*15e0*/  @!P1 BRA `(.L_x_18) ;  /* 0x0000000400689947 */ /* 0x000fea0003800000 */
[----:B------:R-:W-:-:S04]  /*15f0*/  UIADD3 UR6, UR39, 0x1, URZ ;  /* 0x0000000127067890 */ /* 0x000fc8000fffe03f */
[----:B------:R-:W-:-:S04]  /*1600*/  UISETP.NE.AND UP0, UPT, UR6, 0x4, UPT ;  /* 0x000000040600788c */ /* 0x000fc8000bf05270 */
[----:B------:R-:W-:Y:S02]  /*1610*/  USEL UR7, URZ, 0x1, UP0 ;  /* 0x000000013f077887 */ /* 0x000fe40008000000 */
[----:B------:R-:W-:Y:S02]  /*1620*/  USEL UR6, UR6, URZ, UP0 ;  /* 0x0000003f06067287 */ /* 0x000fe40008000000 */
[----:B------:R-:W-:-:S06]  /*1630*/  ULOP3.LUT UR7, UR38, UR7, URZ, 0x3c, !UPT ;  /* 0x0000000726077292 */ /* 0x000fcc000f8e3c3f */
[----:B01----:R-:W-:Y:S01]  /*1640*/  MOV R5, UR7 ;  /* 0x0000000700057c02 */ /* 0x003fe20008000f00 */
[----:B------:R-:W-:-:S06]  /*1650*/  UMOV UR7, UR39 ;  /* 0x0000002700077c82 */ /* 0x000fcc0008000000 */
.L_x_25:
[----:B01----:R-:W-:Y:S05]  /*1660*/  @!P0 BRA `(.L_x_19) ;  /* 0x0000000000048947 */ /* 0x003fea0003800000 */
[----:B------:R-:W-:Y:S01]  /*1670*/  BPT.TRAP 0x1 ;  /* 0x000000040000795c */ /* 0x000fe20000300000 */
.L_x_19:
[----:B------:R-:W0:Y:S01]  /*1680*/  S2UR UR9, SR_CgaCtaId ;  /* 0x00000000000979c3 */ /* 0x000e220000008800 */
[----:B------:R-:W-:Y:S01]  /*1690*/  UMOV UR8, 0x400 ;  /* 0x0000040000087882 */ /* 0x000fe20000000000 */
[----:B------:R-:W-:Y:S01]  /*16a0*/  SHF.L.U32 R3, R5, 0x1f, RZ ;  /* 0x0000001f05037819 */ /* 0x000fe200000006ff */
[----:B0-----:R-:W-:-:S04]  /*16b0*/  ULEA UR14, UR9, UR8, 0x18 ;  /* 0x00000008090e7291 */ /* 0x001fc8000f8ec03f */
[----:B------:R-:W-:-:S09]  /*16c0*/  ULEA UR8, UR6, UR14, 0x3 ;  /* 0x0000000e06087291 */ /* 0x000fd2000f8e183f */
[----:B------:R0:W1:Y:S01]  /*16d0*/  SYNCS.PHASECHK.TRANS64.TRYWAIT P1, [UR8], R3 ;  /* 0x00000003ff0075a7 */ /* 0x0000620008020148 */
[----:B------:R-:W-:Y:S05]  /*16e0*/  @!P0 BRA `(.L_x_20) ;  /* 0x0000000000048947 */ /* 0x000fea0003800000 */
[----:B------:R-:W-:Y:S01]  /*16f0*/  BPT.TRAP 0x1 ;  /* 0x000000040000795c */ /* 0x000fe20000300000 */
.L_x_20:
[----:B-1----:R-:W-:Y:S05]  /*1700*/  @P1 BRA `(.L_x_21) ;  /* 0x0000000000081947 */ /* 0x002fea0003800000 */
[----:B------:R-:W1:Y:S02]  /*1710*/  SYNCS.PHASECHK.TRANS64.TRYWAIT P1, [UR8], R3 ;  /* 0x00000003ff0075a7 */ /* 0x000e640008020148 */
[----:B-1----:R-:W-:Y:S05]  /*1720*/  @!P1 BRA `(.L_x_22) ;  /* 0x0000008800e09947 */ /* 0x002fea0003800000 */
.L_x_21:
[----:B------:R-:W-:Y:S01]  /*1730*/  ULEA UR12, UR6, UR4, 0xb ;  /* 0x00000004060c7291 */ /* 0x000fe2000f8e583f */
[----:B------:R-:W-:Y:S01]  /*1740*/  WARPGROUP.ARRIVE ;  /* 0x00000000000079c5 */ /* 0x000fe20000000000 */
[----:B------:R-:W-:Y:S01]  /*1750*/  ULEA UR13, UR6, UR5, 0xa ;  /* 0x00000005060d7291 */ /* 0x000fe2000f8e503f */
[----:B------:R-:W-:Y:S01]  /*1760*/  UMOV UR9, 0x40000040 ;  /* 0x4000004000097882 */ /* 0x000fe20000000000 */
[----:B------:R-:W-:-:S03]  /*1770*/  UMOV UR11, 0x40000040 ;  /* 0x40000040000b7882 */ /* 0x000fc60000000000 */
[----:B------:R-:W-:Y:S02]  /*1780*/  UMOV UR8, UR12 ;  /* 0x0000000c00087c82 */ /* 0x000fe40008000000 */
[----:B------:R-:W-:Y:S02]  /*1790*/  UMOV UR10, UR13 ;  /* 0x0000000d000a7c82 */ /* 0x000fe40008000000 */
        /* <DEDUP_REMOVED lines=44> */
[----:B------:R-:W-:Y:S01]  /*1a60*/  BPT.TRAP 0x1 ;  /* 0x000000040000795c */ /* 0x000fe20000300000 */
.L_x_23:
[----:B------:R-:W-:Y:S01]  /*1a70*/  ULEA UR8, UR7, UR14, 0x3 ;  /* 0x0000000e07087291 */ /* 0x000fe2000f8e183f */
[----:B------:R-:W-:-:S03]  /*1a80*/  ISETP.GT.U32.AND P1, PT, R19, 0x1, PT ;  /* 0x000000011300780c */ /* 0x000fc60003f24070 */
[----:B------:R-:W-:-:S04]  /*1a90*/  UIADD3 UR8, UR8, 0x20, URZ ;  /* 0x0000002008087890 */ /* 0x000fc8000fffe03f */
[----:B------:R-:W-:-:S09]  /*1aa0*/  UPRMT UR8, URZ, 0x654, UR8 ;  /* 0x000006543f087896 */ /* 0x000fd20008000008 */
[----:B------:R-:W-:Y:S01]  /*1ab0*/  SYNCS.ARRIVE.TRANS64.RED.A1T0 RZ, [UR8], RZ ;  /* 0x000000ffffff79a7 */ /* 0x000fe20008100408 */
[----:B------:R-:W-:Y:S05]  /*1ac0*/  @P1 BRA `(.L_x_24) ;  /* 0x0000000000041947 */ /* 0x000fea0003800000 */
[----:B------:R-:W-:Y:S01]  /*1ad0*/  BPT.TRAP 0x1 ;  /* 0x000000040000795c */ /* 0x000fe20000300000 */
.L_x_24:
[----:B------:R-:W-:Y:S01]  /*1ae0*/  UIADD3 UR6, UR6, 0x1, URZ ;  /* 0x0000000106067890 */ /* 0x000fe2000fffe03f */
[C---:B------:R-:W-:Y:S01]  /*1af0*/  ISETP.GT.AND P1, PT, R0.reuse, 0x1, PT ;  /* 0x000000010000780c */ /* 0x040fe20003f24270 */
[----:B------:R-:W-:Y:S01]  /*1b00*/  UIADD3 UR7, UR7, 0x1, URZ ;  /* 0x0000000107077890 */ /* 0x000fe2000fffe03f */
[----:B------:R-:W-:Y:S01]  /*1b10*/  VIADD R0, R0, 0xffffffff ;  /* 0xffffffff00007836 */ /* 0x000fe20000000000 */
[----:B------:R-:W-:Y:S02]  /*1b20*/  UISETP.NE.AND UP0, UPT, UR6, 0x4, UPT ;  /* 0x000000040600788c */ /* 0x000fe4000bf05270 */
[----:B------:R-:W-:Y:S02]  /*1b30*/  UISETP.NE.AND UP1, UPT, UR7, 0x4, UPT ;  /* 0x000000040700788c */ /* 0x000fe4000bf25270 */
[----:B------:R-:W-:Y:S02]  /*1b40*/  USEL UR8, URZ, 0x1, UP0 ;  /* 0x000000013f087887 */ /* 0x000fe40008000000 */
[----:B------:R-:W-:-:S02]  /*1b50*/  USEL UR6, UR6, URZ, UP0 ;  /* 0x0000003f06067287 */ /* 0x000fc40008000000 */
[----:B------:R-:W-:Y:S02]  /*1b60*/  USEL UR7, UR7, URZ, UP1 ;  /* 0x0000003f07077287 */ /* 0x000fe40008800000 */
[----:B------:R-:W-:Y:S01]  /*1b70*/  LOP3.LUT R5, R5, UR8, RZ, 0x3c, !PT ;  /* 0x0000000805057c12 */ /* 0x000fe2000f8e3cff */
[----:B------:R-:W-:Y:S09]  /*1b80*/  @P1 BRA `(.L_x_25) ;  /* 0xfffffff800b41947 */ /* 0x000ff2000383ffff */
.L_x_18:
[----:B------:R-:W2:Y:S02]  /*1b90*/  LDC R0, c[0x0][0x28c] ;  /* 0x0000a300ff007b82 */ /* 0x000ea40000000800 */
[----:B--2---:R-:W-:-:S13]  /*1ba0*/  ISETP.GE.AND P1, PT, R0, 0x1, PT ;  /* 0x000000010000780c */ /* 0x004fda0003f26270 */
[----:B------:R-:W-:Y:S05]  /*1bb0*/  @!P1 BRA `(.L_x_26) ;  /* 0x0000000000409947 */ /* 0x000fea0003800000 */
[----:B------:R-:W-:Y:S05]  /*1bc0*/  @!P0 BRA `(.L_x_27) ;  /* 0x0000000000048947 */ /* 0x000fea0003800000 */
[----:B------:R-:W-:Y:S01]  /*1bd0*/  BPT.TRAP 0x1 ;  /* 0x000000040000795c */ /* 0x000fe20000300000 */
.L_x_27:
[----:B------:R-:W2:Y:S01]  /*1be0*/  S2UR UR6, SR_CgaCtaId ;  /* 0x00000000000679c3 */ /* 0x000ea20000008800 */
[----:B------:R-:W-:Y:S01]  /*1bf0*/  UISETP.LT.AND UP0, UPT, UR40, 0x1, UPT ;  /* 0x000000012800788c */ /* 0x000fe2000bf01270 */
[----:B------:R-:W-:Y:S01]  /*1c00*/  ISETP.GT.U32.AND P0, PT, R19, 0x1, PT ;  /* 0x000000011300780c */ /* 0x000fe20003f04070 */
[----:B------:R-:W-:Y:S02]  /*1c10*/  UMOV UR5, 0x400 ;  /* 0x0000040000057882 */ /* 0x000fe40000000000 */
[----:B------:R-:W-:-:S04]  /*1c20*/  USEL UR4, UR40, 0x1, UP0 ;  /* 0x0000000128047887 */ /* 0x000fc80008000000 */
[----:B------:R-:W-:-:S04]  /*1c30*/  UIADD3 UR4, UR39, UR40, -UR4 ;  /* 0x0000002827047290 */ /* 0x000fc8000fffe804 */
[----:B------:R-:W-:-:S04]  /*1c40*/  USHF.L.U32 UR4, UR4, 0x3, URZ ;  /* 0x0000000304047899 */ /* 0x000fc8000800063f */
[----:B------:R-:W-:Y:S02]  /*1c50*/  ULOP3.LUT UR4, UR4, 0x18, URZ, 0xc0, !UPT ;  /* 0x0000001804047892 */ /* 0x000fe4000f8ec03f */
[----:B--2---:R-:W-:-:S04]  /*1c60*/  ULEA UR5, UR6, UR5, 0x18 ;  /* 0x0000000506057291 */ /* 0x004fc8000f8ec03f */
[----:B------:R-:W-:-:S04]  /*1c70*/  UIADD3 UR4, UR5, 0x20, UR4 ;  /* 0x0000002005047890 */ /* 0x000fc8000fffe004 */
[----:B------:R-:W-:-:S09]  /*1c80*/  UPRMT UR4, URZ, 0x654, UR4 ;  /* 0x000006543f047896 */ /* 0x000fd20008000004 */
[----:B------:R-:W-:Y:S01]  /*1c90*/  SYNCS.ARRIVE.TRANS64.RED.A1T0 RZ, [UR4], RZ ;  /* 0x000000ffffff79a7 */ /* 0x000fe20008100404 */
[----:B------:R-:W-:Y:S05]  /*1ca0*/  @P0 BRA `(.L_x_26) ;  /* 0x0000000000040947 */ /* 0x000fea0003800000 */
[----:B------:R-:W-:Y:S01]  /*1cb0*/  BPT.TRAP 0x1 ;  /* 0x000000040000795c */ /* 0x000fe20000300000 */
.L_x_26:
[----:B------:R-:W2:Y:S01]  /*1cc0*/  LDC R6, c[0x0][0x288] ;  /* 0x0000a200ff067b82 */ /* 0x000ea20000000800 */
[----:B01----:R-:W-:Y:S01]  /*1cd0*/  LOP3.LUT R4, R18, 0x60, RZ, 0xc0, !PT ;  /* 0x0000006012047812 */ /* 0x003fe200078ec0ff */
[----:B------:R-:W-:Y:S01]  /*1ce0*/  UIADD3 UR39, UR40, UR39, URZ ;  /* 0x0000002728277290 */ /* 0x000fe2000fffe03f */
[----:B------:R-:W-:Y:S01]  /*1cf0*/  LOP3.LUT R0, R22, 0x1, RZ, 0xc0, !PT ;  /* 0x0000000116007812 */ /* 0x000fe200078ec0ff */
[----:B------:R-:W-:Y:S01]  /*1d00*/  IMAD.SHL.U32 R15, R152, 0x100, RZ ;  /* 0x00000100980f7824 */ /* 0x000fe200078e00ff */
[----:B------:R-:W-:Y:S01]  /*1d10*/  SHF.R.U32.HI R3, RZ, 0x2, R18 ;  /* 0x00000002ff037819 */ /* 0x000fe20000011612 */
[----:B------:R-:W-:Y:S01]  /*1d20*/  USHF.R.U32.HI UR4, URZ, 0x2, UR39 ;  /* 0x000000023f047899 */ /* 0x000fe20008011627 */
[----:B------:R-:W-:Y:S01]  /*1d30*/  SHF.R.U32.HI R10, RZ, 0x1, R4 ;  /* 0x00000001ff0a7819 */ /* 0x000fe20000011604 */
[----:B------:R-:W-:Y:S01]  /*1d40*/  IMAD.SHL.U32 R4, R0, 0x40, RZ ;  /* 0x0000004000047824 */ /* 0x000fe200078e00ff */
[----:B------:R-:W-:Y:S01]  /*1d50*/  LOP3.LUT R3, R3, 0x7, RZ, 0xc0, !PT ;  /* 0x0000000703037812 */ /* 0x000fe200078ec0ff */
[----:B------:R-:W-:Y:S01]  /*1d60*/  ULOP3.LUT UR4, UR4, 0x1, URZ, 0xc0, !UPT ;  /* 0x0000000104047892 */ /* 0x000fe2000f8ec03f */
[----:B------:R-:W-:Y:S01]  /*1d70*/  SHF.L.U32 R13, R153, 0x7, RZ ;  /* 0x00000007990d7819 */ /* 0x000fe200000006ff */
[----:B------:R-:W-:Y:S01]  /*1d80*/  ULDC UR8, c[0x0][0x284] ;  /* 0x0000a10000087ab9 */ /* 0x000fe20000000800 */
[--C-:B------:R-:W-:Y:S01]  /*1d90*/  IADD3 R5, RZ, -R10, -R3.reuse ;  /* 0x8000000aff057210 */ /* 0x100fe20007ffe803 */
[----:B------:R-:W-:Y:S01]  /*1da0*/  UISETP.GT.U32.AND UP1, UPT, UR39, 0x3, UPT ;  /* 0x000000032700788c */ /* 0x000fe2000bf24070 */
[----:B------:R-:W-:Y:S01]  /*1db0*/  LOP3.LUT R3, R4, 0x40, R3, 0xe2, !PT ;  /* 0x0000004004037812 */ /* 0x000fe200078ee203 */
[----:B------:R-:W-:Y:S01]  /*1dc0*/  UISETP.NE.U32.AND UP0, UPT, UR4, 0x1, UPT ;  /* 0x000000010400788c */ /* 0x000fe2000bf05070 */
[----:B------:R-:W-:Y:S01]  /*1dd0*/  LOP3.LUT R4, R18, 0x3, RZ, 0xc0, !PT ;  /* 0x0000000312047812 */ /* 0x000fe200078ec0ff */
[----:B------:R-:W-:Y:S01]  /*1de0*/  ULDC.64 UR6, c[0x0][0x5d0] ;  /* 0x0001740000067ab9 */ /* 0x000fe20000000a00 */
[----:B------:R-:W-:Y:S01]  /*1df0*/  SHF.R.S32.HI R21, RZ, 0x1f, R23 ;  /* 0x0000001fff157819 */ /* 0x000fe20000011417 */
[----:B------:R-:W-:Y:S01]  /*1e00*/  UISETP.LT.U32.AND UP1, UPT, UR40, 0x4, UP1 ;  /* 0x000000042800788c */ /* 0x000fe20008f21070 */
[----:B------:R-:W-:Y:S01]  /*1e10*/  IMAD.WIDE R8, R152, 0x100, RZ ;  /* 0x0000010098087825 */ /* 0x000fe200078e02ff */
[----:B------:R-:W-:Y:S01]  /*1e20*/  UISETP.GT.U32.AND UP0, UPT, UR40, 0x3, !UP0 ;  /* 0x000000032800788c */ /* 0x000fe2000c704070 */
[----:B--2---:R-:W-:-:S02]  /*1e30*/  ISETP.GE.AND P0, PT, R13, R6, PT ;  /* 0x000000060d00720c */ /* 0x004fc40003f06270 */
[----:B------:R-:W-:Y:S01]  /*1e40*/  IMAD R12, R4, -0x2, R6 ;  /* 0xfffffffe040c7824 */ /* 0x000fe200078e0206 */
[----:B------:R-:W-:Y:S01]  /*1e50*/  USEL UR5, URZ, 0x1, !UP1 ;  /* 0x000000013f057887 */ /* 0x000fe2000c800000 */
[----:B------:R-:W-:Y:S01]  /*1e60*/  IMAD.SHL.U32 R6, R18, 0x2, RZ ;  /* 0x0000000212067824 */ /* 0x000fe200078e00ff */
[----:B------:R-:W-:Y:S01]  /*1e70*/  ISETP.GE.OR P0, PT, R15, UR8, P0 ;  /* 0x000000080f007c0c */ /* 0x000fe20008706670 */
[----:B------:R-:W-:Y:S01]  /*1e80*/  IMAD R4, R21, UR6, RZ ;  /* 0x0000000615047c24 */ /* 0x000fe2000f8e02ff */
[----:B------:R-:W-:Y:S01]  /*1e90*/  USEL UR4, URZ, 0x1, !UP0 ;  /* 0x000000013f047887 */ /* 0x000fe2000c000000 */
[----:B------:R-:W-:Y:S01]  /*1ea0*/  IMAD R0, R0, -0x40, R5 ;  /* 0xffffffc000007824 */ /* 0x000fe200078e0205 */
[----:B------:R-:W-:Y:S01]  /*1eb0*/  LOP3.LUT R6, R13, 0x6, R6, 0xf8, !PT ;  /* 0x000000060d067812 */ /* 0x000fe200078ef806 */
[----:B------:R-:W-:Y:S01]  /*1ec0*/  IMAD R11, R23, UR7, R4 ;  /* 0x00000007170b7c24 */ /* 0x000fe2000f8e0204 */
[----:B------:R-:W-:Y:S01]  /*1ed0*/  LOP3.LUT R153, R8, R3, R10, 0xfe, !PT ;  /* 0x0000000308997212 */ /* 0x000fe200078efe0a */
[----:B------:R-:W-:Y:S01]  /*1ee0*/  ULOP3.LUT UR39, UR39, 0x3, URZ, 0xc0, !UPT ;  /* 0x0000000327277892 */ /* 0x000fe2000f8ec03f */
[----:B------:R-:W-:Y:S01]  /*1ef0*/  SHF.R.S32.HI R7, RZ, 0x1f, R6 ;  /* 0x0000001fff077819 */ /* 0x000fe20000011406 */
[----:B------:R-:W-:Y:S01]  /*1f00*/  ULOP3.LUT UR38, UR4, UR38, UR5, 0x96, !UPT ;  /* 0x0000002604267292 */ /* 0x000fe2000f8e9605 */
[----:B------:R-:W-:Y:S01]  /*1f10*/  IADD3 R3, -R15, UR8, R0 ;  /* 0x000000080f037c10 */ /* 0x000fe2000fffe100 */
[----:B------:R-:W-:-:S02]  /*1f20*/  IMAD.IADD R0, R12, 0x1, -R13 ;  /* 0x000000010c007824 */ /* 0x000fc400078e0a0d */
[----:B------:R-:W-:-:S04]  /*1f30*/  IMAD.WIDE.U32 R4, R23, UR6, R6 ;  /* 0x0000000617047c25 */ /* 0x000fc8000f8e0006 */
[----:B------:R-:W-:Y:S01]  /*1f40*/  IMAD.MOV.U32 R152, RZ, RZ, -0x1 ;  /* 0xffffffffff987424 */ /* 0x000fe200078e00ff */
[----:B------:R-:W-:Y:S02]  /*1f50*/  IADD3 R11, R5, R11, RZ ;  /* 0x0000000b050b7210 */ /* 0x000fe40007ffe0ff */
[----:B------:R-:W-:Y:S01]  /*1f60*/  MOV R10, R4 ;  /* 0x00000004000a7202 */ /* 0x000fe20000000f00 */
[----:B------:R-:W-:Y:S06]  /*1f70*/  @P0 BRA `(.L_x_28) ;  /* 0x0000006400800947 */ /* 0x000fec0003800000 */
[----:B------:R-:W0:Y:S01]  /*1f80*/  LDC.64 R4, c[0x0][0x5c8] ;  /* 0x00017200ff047b82 */ /* 0x000e220000000a00 */
[----:B-----5:R-:W-:Y:S01]  /*1f90*/  FSETP.NEU.AND P1, PT, R155, RZ, PT ;  /* 0x000000ff9b00720b */ /* 0x020fe20003f2d000 */
[----:B------:R-:W-:Y:S01]  /*1fa0*/  BSSY B0, `(.L_x_28) ;  /* 0x000065d000007945 */ /* 0x000fe20003800000 */
[----:B------:R-:W-:-:S04]  /*1fb0*/  ISETP.GT.AND P0, PT, R3, RZ, PT ;  /* 0x000000ff0300720c */ /* 0x000fc80003f04270 */
[----:B------:R-:W-:Y:S01]  /*1fc0*/  ISETP.GT.AND P3, PT, R0, RZ, P0 ;  /* 0x000000ff0000720c */ /* 0x000fe20000764270 */
[-C--:B0-----:R-:W-:Y:S02]  /*1fd0*/  IMAD R12, R9, R4.reuse, RZ ;  /* 0x00000004090c7224 */ /* 0x081fe400078e02ff */
[----:B------:R-:W-:-:S04]  /*1fe0*/  IMAD.WIDE.U32 R168, R153, R4, R10 ;  /* 0x0000000499a87225 */ /* 0x000fc800078e000a */
[----:B------:R-:W-:-:S04]  /*1ff0*/  IMAD R11, R153, R5, R12 ;  /* 0x00000005990b7224 */ /* 0x000fc800078e020c */
[----:B------:R-:W-:Y:S01]  /*2000*/  IMAD.IADD R171, R169, 0x1, R11 ;  /* 0x00000001a9ab7824 */ /* 0x000fe200078e020b */
[----:B------:R-:W-:Y:S06]  /*2010*/  @!P1 BRA `(.L_x_29) ;  /* 0x0000004800309947 */ /* 0x000fec0003800000 */
[----:B------:R-:W0:Y:S01]  /*2020*/  LDC.64 R14, c[0x0][0x5b8] ;  /* 0x00016e00ff0e7b82 */ /* 0x000e220000000a00 */
[----:B------:R-:W-:-:S07]  /*2030*/  ULDC.64 UR4, c[0x0][0x5c0] ;  /* 0x0001700000047ab9 */ /* 0x000fce0000000a00 */
[----:B------:R-:W1:Y:S08]  /*2040*/  LDC.64 R156, c[0x0][0x5b0] ;  /* 0x00016c00ff9c7b82 */ /* 0x000e700000000a00 */
[----:B------:R-:W2:Y:S01]  /*2050*/  LDC.64 R10, c[0x0][0x5a8] ;  /* 0x00016a00ff0a7b82 */ /* 0x000ea20000000a00 */
[-C--:B0-----:R-:W-:Y:S02]  /*2060*/  IMAD R12, R21, R14.reuse, RZ ;  /* 0x0000000e150c7224 */ /* 0x081fe400078e02ff */
[----:B------:R-:W-:-:S04]  /*2070*/  IMAD.WIDE.U32 R158, R23, R14, R6 ;  /* 0x0000000e179e7225 */ /* 0x000fc800078e0006 */
[----:B------:R-:W-:Y:S01]  /*2080*/  IMAD R15, R23, R15, R12 ;  /* 0x0000000f170f7224 */ /* 0x000fe200078e020c */
[----:B------:R-:W-:Y:S01]  /*2090*/  MOV R20, R158 ;  /* 0x0000009e00147202 */ /* 0x000fe20000000f00 */
[-C--:B-1----:R-:W-:Y:S02]  /*20a0*/  IMAD R12, R9, R156.reuse, RZ ;  /* 0x0000009c090c7224 */ /* 0x082fe400078e02ff */
[----:B------:R-:W-:Y:S02]  /*20b0*/  IMAD.IADD R21, R159, 0x1, R15 ;  /* 0x000000019f157824 */ /* 0x000fe400078e020f */
[C---:B------:R-:W-:Y:S02]  /*20c0*/  IMAD R167, R153.reuse, R157, R12 ;  /* 0x0000009d99a77224 */ /* 0x040fe400078e020c */
[----:B------:R-:W-:-:S04]  /*20d0*/  IMAD.WIDE.U32 R12, R153, R156, R20 ;  /* 0x0000009c990c7225 */ /* 0x000fc800078e0014 */
[----:B------:R-:W-:Y:S01]  /*20e0*/  IMAD.IADD R13, R13, 0x1, R167 ;  /* 0x000000010d0d7824 */ /* 0x000fe200078e02a7 */
[----:B--2---:R-:W-:-:S04]  /*20f0*/  LEA R162, P1, R12, R10, 0x2 ;  /* 0x0000000a0ca27211 */ /* 0x004fc800078210ff */
[----:B------:R-:W-:-:S05]  /*2100*/  LEA.HI.X R163, R12, R11, R13, 0x2, P1 ;  /* 0x0000000b0ca37211 */ /* 0x000fca00008f140d */
[----:B------:R0:W2:Y:S01]  /*2110*/  @P3 LDG.E.LTC128B R174, desc[UR36][R162.64] ;  /* 0x00000024a2ae3981 */ /* 0x0000a2000c1e1920 */
[----:B------:R-:W-:Y:S01]  /*2120*/  IMAD.WIDE.U32 R160, R153, R156, R6 ;  /* 0x0000009c99a07225 */ /* 0x000fe200078e0006 */
[----:B------:R-:W-:Y:S01]  /*2130*/  ISETP.GT.AND P5, PT, R0, 0x1, P0 ;  /* 0x000000010000780c */ /* 0x000fe200007a4270 */
[----:B------:R-:W-:Y:S01]  /*2140*/  BSSY B1, `(.L_x_30) ;  /* 0x0000016000017945 */ /* 0x000fe20003800000 */
[----:B------:R-:W-:Y:S01]  /*2150*/  LEA R12, P1, R168, UR4, 0x2 ;  /* 0x00000004a80c7c11 */ /* 0x000fe2000f8210ff */
[----:B------:R-:W-:-:S03]  /*2160*/  IMAD.IADD R161, R167, 0x1, R161 ;  /* 0x00000001a7a17824 */ /* 0x000fc600078e02a1 */
[----:B------:R-:W-:Y:S01]  /*2170*/  LEA.HI.X R13, R168, UR5, R171, 0x2, P1 ;  /* 0x00000005a80d7c11 */ /* 0x000fe200088f14ab */
[----:B------:R-:W-:Y:S01]  /*2180*/  IMAD.WIDE.U32 R164, R23, R14, R160 ;  /* 0x0000000e17a47225 */ /* 0x000fe200078e00a0 */
[C---:B------:R-:W-:Y:S02]  /*2190*/  SHF.L.U64.HI R161, R156.reuse, 0x3, R157 ;  /* 0x000000039ca17819 */ /* 0x040fe4000001029d */
[----:B------:R-:W-:Y:S01]  /*21a0*/  SHF.L.U32 R160, R156, 0x3, RZ ;  /* 0x000000039ca07819 */ /* 0x000fe200000006ff */
[----:B------:R-:W-:Y:S01]  /*21b0*/  IMAD.IADD R165, R15, 0x1, R165 ;  /* 0x000000010fa57824 */ /* 0x000fe200078e02a5 */
[----:B0-----:R-:W-:-:S03]  /*21c0*/  LEA R162, P1, R164, R10, 0x2 ;  /* 0x0000000aa4a27211 */ /* 0x001fc600078210ff */
[----:B------:R-:W-:-:S04]  /*21d0*/  IMAD.WIDE.U32 R172, R153, R156, R160 ;  /* 0x0000009c99ac7225 */ /* 0x000fc800078e00a0 */
[----:B------:R-:W-:Y:S02]  /*21e0*/  IMAD.IADD R167, R167, 0x1, R173 ;  /* 0x00000001a7a77824 */ /* 0x000fe400078e02ad */
[----:B--2---:R-:W-:-:S04]  /*21f0*/  FMUL R163, R174, R155 ;  /* 0x0000009baea37220 */ /* 0x004fc80000400000 */
[----:B------:R-:W-:Y:S01]  /*2200*/  FFMA R169, R88, R154, R163 ;  /* 0x0000009a58a97223 */ /* 0x000fe200000000a3 */
[----:B------:R-:W-:Y:S02]  /*2210*/  LEA.HI.X R163, R164, R11, R165, 0x2, P1 ;  /* 0x0000000ba4a37211 */ /* 0x000fe400008f14a5 */
[----:B------:R-:W-:Y:S02]  /*2220*/  ISETP.GT.AND P1, PT, R3, 0x8, PT ;  /* 0x000000080300780c */ /* 0x000fe40003f24270 */
[----:B------:R-:W-:Y:S01]  /*2230*/  IADD3 R164, P4, R158, R172, RZ ;  /* 0x000000ac9ea47210 */ /* 0x000fe20007f9e0ff */
[----:B------:R0:W-:Y:S01]  /*2240*/  @P3 STG.E desc[UR36][R12.64], R169 ;  /* 0x000000a90c003986 */ /* 0x0001e2000c101924 */
[----:B------:R-:W-:Y:S02]  /*2250*/  ISETP.GT.AND P2, PT, R0, RZ, P1 ;  /* 0x000000ff0000720c */ /* 0x000fe40000f44270 */
[----:B------:R-:W-:Y:S02]  /*2260*/  LEA R170, P3, R164, R10, 0x2 ;  /* 0x0000000aa4aa7211 */ /* 0x000fe400078610ff */
[----:B------:R-:W-:Y:S01]  /*2270*/  IADD3.X R165, R167, R21, RZ, P4, !PT ;  /* 0x00000015a7a57210 */ /* 0x000fe200027fe4ff */
[----:B------:R-:W-:Y:S10]  /*2280*/  @!P5 BRA `(.L_x_31) ;  /* 0x000000000004d947 */ /* 0x000ff40003800000 */
[----:B------:R1:W5:Y:S02]  /*2290*/  LDG.E.LTC128B R174, desc[UR36][R162.64+0x4] ;  /* 0x00000424a2ae7981 */ /* 0x000364000c1e1920 */
.L_x_31:
[----:B------:R-:W-:Y:S05]  /*22a0*/  BSYNC B1 ;  /* 0x0000000000017941 */ /* 0x000fea0003800000 */
.L_x_30:
[----:B-----5:R-:W-:Y:S01]  /*22b0*/  FMUL R88, R174, R155 ;  /* 0x0000009bae587220 */ /* 0x020fe20000400000 */
[----:B------:R-:W-:-:S03]  /*22c0*/  LEA.HI.X R171, R164, R11, R165, 0x2, P3 ;  /* 0x0000000ba4ab7211 */ /* 0x000fc600018f14a5 */
[----:B------:R-:W-:-:S05]  /*22d0*/  FFMA R175, R89, R154, R88 ;  /* 0x0000009a59af7223 */ /* 0x000fca0000000058 */
[----:B------:R2:W-:Y:S04]  /*22e0*/  @P5 STG.E desc[UR36][R12.64+0x4], R175 ;  /* 0x000004af0c005986 */ /* 0x0005e8000c101924 */
[----:B------:R-:W3:Y:S01]  /*22f0*/  @P2 LDG.E.LTC128B R174, desc[UR36][R170.64] ;  /* 0x00000024aaae2981 */ /* 0x000ee2000c1e1920 */
[----:B------:R-:W-:Y:S01]  /*2300*/  IADD3 R172, P3, R6, R172, RZ ;  /* 0x000000ac06ac7210 */ /* 0x000fe20007f7e0ff */
[C---:B------:R-:W-:Y:S01]  /*2310*/  IMAD.SHL.U32 R165, R4.reuse, 0x20, RZ ;  /* 0x0000002004a57824 */ /* 0x040fe200078e00ff */
[----:B------:R-:W-:Y:S03]  /*2320*/  BSSY B1, `(.L_x_32) ;  /* 0x000000f000017945 */ /* 0x000fe60003800000 */
[----:B------:R-:W-:Y:S01]  /*2330*/  IMAD.X R173, R7, 0x1, R167, P3 ;  /* 0x0000000107ad7824 */ /* 0x000fe200018e06a7 */
[----:B------:R-:W-:-:S02]  /*2340*/  SHF.L.U64.HI R167, R4, 0x5, R5 ;  /* 0x0000000504a77819 */ /* 0x000fc40000010205 */
[----:B------:R-:W-:Y:S01]  /*2350*/  IADD3 R168, P4, R165, R12, RZ ;  /* 0x0000000ca5a87210 */ /* 0x000fe20007f9e0ff */
[----:B------:R-:W-:Y:S01]  /*2360*/  IMAD.WIDE.U32 R172, R23, R14, R172 ;  /* 0x0000000e17ac7225 */ /* 0x000fe200078e00ac */
[----:B------:R-:W-:-:S03]  /*2370*/  ISETP.GT.AND P3, PT, R0, 0x1, P1 ;  /* 0x000000010000780c */ /* 0x000fc60000f64270 */
[----:B0-----:R-:W-:Y:S01]  /*2380*/  IMAD.X R169, R167, 0x1, R13, P4 ;  /* 0x00000001a7a97824 */ /* 0x001fe200020e060d */
[----:B------:R-:W-:Y:S02]  /*2390*/  IADD3 R89, R15, R173, RZ ;  /* 0x000000ad0f597210 */ /* 0x000fe40007ffe0ff */
[----:B------:R-:W-:-:S04]  /*23a0*/  LEA R88, P5, R172, R10, 0x2 ;  /* 0x0000000aac587211 */ /* 0x000fc800078a10ff */
[----:B------:R-:W-:Y:S01]  /*23b0*/  LEA.HI.X R89, R172, R11, R89, 0x2, P5 ;  /* 0x0000000bac597211 */ /* 0x000fe200028f1459 */
[----:B---3--:R-:W-:-:S04]  /*23c0*/  FMUL R173, R174, R155 ;  /* 0x0000009baead7220 */ /* 0x008fc80000400000 */
[----:B------:R-:W-:-:S05]  /*23d0*/  FFMA R173, R90, R154, R173 ;  /* 0x0000009a5aad7223 */ /* 0x000fca00000000ad */
[----:B------:R2:W-:Y:S01]  /*23e0*/  @P2 STG.E desc[UR36][R168.64], R173 ;  /* 0x000000ada8002986 */ /* 0x0005e2000c101924 */
[----:B------:R-:W-:Y:S05]  /*23f0*/  @!P3 BRA `(.L_x_33) ;  /* 0x000000000004b947 */ /* 0x000fea0003800000 */
[----:B------:R0:W5:Y:S02]  /*2400*/  LDG.E.LTC128B R174, desc[UR36][R88.64+0x4] ;  /* 0x0000042458ae7981 */ /* 0x000164000c1e1920 */
.L_x_33:
[----:B------:R-:W-:Y:S05]  /*2410*/  BSYNC B1 ;  /* 0x0000000000017941 */ /* 0x000fea0003800000 */
.L_x_32:
[----:B-----5:R-:W-:Y:S01]  /*2420*/  FMUL R90, R174, R155 ;  /* 0x0000009bae5a7220 */ /* 0x020fe20000400000 */
[----:B------:R-:W-:Y:S01]  /*2430*/  ISETP.GT.AND P2, PT, R0, 0x8, P0 ;  /* 0x000000080000780c */ /* 0x000fe20000744270 */
[----:B------:R-:W-:Y:S02]  /*2440*/  BSSY B1, `(.L_x_34) ;  /* 0x0000007000017945 */ /* 0x000fe40003800000 */
[----:B------:R-:W-:Y:S01]  /*2450*/  FFMA R171, R91, R154, R90 ;  /* 0x0000009a5bab7223 */ /* 0x000fe2000000005a */
[----:B------:R-:W-:Y:S01]  /*2460*/  @P3 IMAD.MOV.U32 R90, RZ, RZ, R168 ;  /* 0x000000ffff5a3224 */ /* 0x000fe200078e00a8 */
[----:B------:R-:W-:-:S05]  /*2470*/  @P3 MOV R91, R169 ;  /* 0x000000a9005b3202 */ /* 0x000fca0000000f00 */
[----:B------:R3:W-:Y:S03]  /*2480*/  @P3 STG.E desc[UR36][R90.64+0x4], R171 ;  /* 0x000004ab5a003986 */ /* 0x0007e6000c101924 */
[----:B------:R-:W-:Y:S05]  /*2490*/  @!P2 BRA `(.L_x_35) ;  /* 0x000000000004a947 */ /* 0x000fea0003800000 */
[----:B------:R4:W5:Y:S02]  /*24a0*/  LDG.E.LTC128B R174, desc[UR36][R162.64+0x20] ;  /* 0x00002024a2ae7981 */ /* 0x000964000c1e1920 */
.L_x_35:
[----:B------:R-:W-:Y:S05]  /*24b0*/  BSYNC B1 ;  /* 0x0000000000017941 */ /* 0x000fea0003800000 */
.L_x_34:
[----:B---3-5:R-:W-:Y:S01]  /*24c0*/  FMUL R91, R174, R155 ;  /* 0x0000009bae5b7220 */ /* 0x028fe20000400000 */
[----:B------:R-:W-:Y:S01]  /*24d0*/  ISETP.GT.AND P3, PT, R0, 0x9, P0 ;  /* 0x000000090000780c */ /* 0x000fe20000764270 */
[----:B------:R-:W-:Y:S02]  /*24e0*/  BSSY B1, `(.L_x_36) ;  /* 0x0000005000017945 */ /* 0x000fe40003800000 */
[----:B------:R-:W-:-:S05]  /*24f0*/  FFMA R91, R92, R154, R91 ;  /* 0x0000009a5c5b7223 */ /* 0x000fca000000005b */
[----:B------:R3:W-:Y:S05]  /*2500*/  @P2 STG.E desc[UR36][R12.64+0x20], R91 ;  /* 0x0000205b0c002986 */ /* 0x0007ea000c101924 */
[----:B------:R-:W-:Y:S05]  /*2510*/  @!P3 BRA `(.L_x_37) ;  /* 0x000000000004b947 */ /* 0x000fea0003800000 */
[----:B------:R0:W5:Y:S02]  /*2520*/  LDG.E.LTC128B R174, desc[UR36][R162.64+0x24] ;  /* 0x00002424a2ae7981 */ /* 0x000164000c1e1920 */
.L_x_37:
[----:B------:R-:W-:Y:S05]  /*2530*/  BSYNC B1 ;  /* 0x0000000000017941 */ /* 0x000fea0003800000 */
.L_x_36:
[----:B-----5:R-:W-:Y:S01]  /*2540*/  FMUL R90, R174, R155 ;  /* 0x0000009bae5a7220 */ /* 0x020fe20000400000 */
[----:B------:R-:W-:Y:S01]  /*2550*/  ISETP.GT.AND P2, PT, R0, 0x8, P1 ;  /* 0x000000080000780c */ /* 0x000fe20000f44270 */
[----:B------:R-:W-:Y:S02]  /*2560*/  BSSY B1, `(.L_x_38) ;  /* 0x0000005000017945 */ /* 0x000fe40003800000 */
[----:B------:R-:W-:-:S05]  /*2570*/  FFMA R93, R93, R154, R90 ;  /* 0x0000009a5d5d7223 */ /* 0x000fca000000005a */
[----:B------:R0:W-:Y:S05]  /*2580*/  @P3 STG.E desc[UR36][R12.64+0x24], R93 ;  /* 0x0000245d0c003986 */ /* 0x0001ea000c101924 */
[----:B------:R-:W-:Y:S05]  /*2590*/  @!P2 BRA `(.L_x_39) ;  /* 0x000000000004a947 */ /* 0x000fea0003800000 */
[----:B------:R0:W5:Y:S02]  /*25a0*/  LDG.E.LTC128B R174, desc[UR36][R88.64+0x20] ;  /* 0x0000202458ae7981 */ /* 0x000164000c1e1920 */
.L_x_39:
[----:B------:R-:W-:Y:S05]  /*25b0*/  BSYNC B1 ;  /* 0x0000000000017941 */ /* 0x000fea0003800000 */
.L_x_38:
[----:B---3-5:R-:W-:Y:S01]  /*25c0*/  FMUL R91, R174, R155 ;  /* 0x0000009bae5b7220 */ /* 0x028fe20000400000 */
[----:B------:R-:W-:Y:S01]  /*25d0*/  @P2 IMAD.MOV.U32 R90, RZ, RZ, R168 ;  /* 0x000000ffff5a2224 */ /* 0x000fe200078e00a8 */
[----:B------:R-:W-:Y:S01]  /*25e0*/  ISETP.GT.AND P3, PT, R0, 0x9, P1 ;  /* 0x000000090000780c */ /* 0x000fe20000f64270 */
[----:B------:R-:W-:Y:S01]  /*25f0*/  BSSY B1, `(.L_x_40) ;  /* 0x0000006000017945 */ /* 0x000fe20003800000 */
[----:B0-----:R-:W-:Y:S01]  /*2600*/  FFMA R93, R94, R154, R91 ;  /* 0x0000009a5e5d7223 */ /* 0x001fe2000000005b */
[----:B------:R-:W-:-:S05]  /*2610*/  @P2 IMAD.MOV.U32 R91, RZ, RZ, R169 ;  /* 0x000000ffff5b2224 */ /* 0x000fca00078e00a9 */
[----:B------:R0:W-:Y:S05]  /*2620*/  @P2 STG.E desc[UR36][R90.64+0x20], R93 ;  /* 0x0000205d5a002986 */ /* 0x0001ea000c101924 */
[----:B------:R-:W-:Y:S05]  /*2630*/  @!P3 BRA `(.L_x_41) ;  /* 0x000000000004b947 */ /* 0x000fea0003800000 */
[----:B------:R3:W5:Y:S02]  /*2640*/  LDG.E.LTC128B R174, desc[UR36][R88.64+0x24] ;  /* 0x0000242458ae7981 */ /* 0x000764000c1e1920 */
.L_x_41:
[----:B------:R-:W-:Y:S05]  /*2650*/  BSYNC B1 ;  /* 0x0000000000017941 */ /* 0x000fea0003800000 */
.L_x_40:
[----:B0----5:R-:W-:Y:S01]  /*2660*/  FMUL R90, R174, R155 ;  /* 0x0000009bae5a7220 */ /* 0x021fe20000400000 */
[----:B------:R-:W-:Y:S01]  /*2670*/  @P3 IMAD.MOV.U32 R91, RZ, RZ, R169 ;  /* 0x000000ffff5b3224 */ /* 0x000fe200078e00a9 */
[----:B------:R-:W-:Y:S01]  /*2680*/  ISETP.GT.AND P2, PT, R0, 0x10, P0 ;  /* 0x000000100000780c */ /* 0x000fe20000744270 */
[----:B------:R-:W-:Y:S01]  /*2690*/  BSSY B1, `(.L_x_42) ;  /* 0x0000006000017945 */ /* 0x000fe20003800000 */
[----:B------:R-:W-:Y:S01]  /*26a0*/  FFMA R95, R95, R154, R90 ;  /* 0x0000009a5f5f7223 */ /* 0x000fe2000000005a */
[----:B------:R-:W-:-:S05]  /*26b0*/  @P3 MOV R90, R168 ;  /* 0x000000a8005a3202 */ /* 0x000fca0000000f00 */
[----:B------:R0:W-:Y:S05]  /*26c0*/  @P3 STG.E desc[UR36][R90.64+0x24], R95 ;  /* 0x0000245f5a003986 */ /* 0x0001ea000c101924 */
[----:B------:R-:W-:Y:S05]  /*26d0*/  @!P2 BRA `(.L_x_43) ;  /* 0x000000000004a947 */ /* 0x000fea0003800000 */
[----:B------:R0:W5:Y:S02]  /*26e0*/  LDG.E.LTC128B R174, desc[UR36][R162.64+0x40] ;  /* 0x00004024a2ae7981 */ /* 0x000164000c1e1920 */
.L_x_43:
[----:B------:R-:W-:Y:S05]  /*26f0*/  BSYNC B1 ;  /* 0x0000000000017941 */ /* 0x000fea0003800000 */
.L_x_42:
[----:B0----5:R-:W-:Y:S01]  /*2700*/  FMUL R91, R174, R155 ;  /* 0x0000009bae5b7220 */ /* 0x021fe20000400000 */
[----:B------:R-:W-:Y:S01]  /*2710*/  ISETP.GT.AND P3, PT, R0, 0x11, P0 ;  /* 0x000000110000780c */ /* 0x000fe20000764270 */
[----:B------:R-:W-:Y:S02]  /*2720*/  BSSY B1, `(.L_x_44) ;  /* 0x0000005000017945 */ /* 0x000fe40003800000 */
[----:B------:R-:W-:-:S05]  /*2730*/  FFMA R91, R96, R154, R91 ;  /* 0x0000009a605b7223 */ /* 0x000fca000000005b */
[----:B------:R0:W-:Y:S05]  /*2740*/  @P2 STG.E desc[UR36][R12.64+0x40], R91 ;  /* 0x0000405b0c002986 */ /* 0x0001ea000c101924 */
[----:B------:R-:W-:Y:S05]  /*2750*/  @!P3 BRA `(.L_x_45) ;  /* 0x000000000004b947 */ /* 0x000fea0003800000 */
[----:B------:R0:W5:Y:S02]  /*2760*/  LDG.E.LTC128B R174, desc[UR36][R162.64+0x44] ;  /* 0x00004424a2ae7981 */ /* 0x000164000c1e1920 */
.L_x_45:
[----:B------:R-:W-:Y:S05]  /*2770*/  BSYNC B1 ;  /* 0x0000000000017941 */ /* 0x000fea0003800000 */
.L_x_44:
[----:B-----5:R-:W-:Y:S01]  /*2780*/  FMUL R90, R174, R155 ;  /* 0x0000009bae5a7220 */ /* 0x020fe20000400000 */
[----:B------:R-:W-:Y:S01]  /*2790*/  ISETP.GT.AND P2, PT, R0, 0x10, P1 ;  /* 0x000000100000780c */ /* 0x000fe20000f44270 */
[----:B------:R-:W-:Y:S02]  /*27a0*/  BSSY B1, `(.L_x_46) ;  /* 0x0000005000017945 */ /* 0x000fe40003800000 */
[----:B------:R-:W-:-:S05]  /*27b0*/  FFMA R97, R97, R154, R90 ;  /* 0x0000009a61617223 */ /* 0x000fca000000005a */
[----:B------:R0:W-:Y:S05]  /*27c0*/  @P3 STG.E desc[UR36][R12.64+0x44], R97 ;  /* 0x000044610c003986 */ /* 0x0001ea000c101924 */
[----:B------:R-:W-:Y:S05]  /*27d0*/  @!P2 BRA `(.L_x_47) ;  /* 0x000000000004a947 */ /* 0x000fea0003800000 */
[----:B------:R0:W5:Y:S02]  /*27e0*/  LDG.E.LTC128B R174, desc[UR36][R88.64+0x40] ;  /* 0x0000402458ae7981 */ /* 0x000164000c1e1920 */
.L_x_47:
[----:B------:R-:W-:Y:S05]  /*27f0*/  BSYNC B1 ;  /* 0x0000000000017941 */ /* 0x000fea0003800000 */
.L_x_46:
        /* <DEDUP_REMOVED lines=9> */
.L_x_49:
[----:B------:R-:W-:Y:S05]  /*2890*/  BSYNC B1 ;  /* 0x0000000000017941 */ /* 0x000fea0003800000 */
.L_x_48:
[----:B0----5:R-:W-:Y:S01]  /*28a0*/  FMUL R90, R174, R155 ;  /* 0x0000009bae5a7220 */ /* 0x021fe20000400000 */
[----:B------:R-:W-:Y:S01]  /*28b0*/  @P3 IMAD.MOV.U32 R91, RZ, RZ, R169 ;  /* 0x000000ffff5b3224 */ /* 0x000fe200078e00a9 */
[----:B------:R-:W-:Y:S01]  /*28c0*/  ISETP.GT.AND P2, PT, R0, 0x18, P0 ;  /* 0x000000180000780c */ /* 0x000fe20000744270 */
[----:B------:R-:W-:Y:S01]  /*28d0*/  BSSY B1, `(.L_x_50) ;  /* 0x0000006000017945 */ /* 0x000fe20003800000 */
[----:B------:R-:W-:Y:S01]  /*28e0*/  FFMA R99, R99, R154, R90 ;  /* 0x0000009a63637223 */ /* 0x000fe2000000005a */
[----:B------:R-:W-:-:S05]  /*28f0*/  @P3 IMAD.MOV.U32 R90, RZ, RZ, R168 ;  /* 0x000000ffff5a3224 */ /* 0x000fca00078e00a8 */
[----:B------:R0:W-:Y:S05]  /*2900*/  @P3 STG.E desc[UR36][R90.64+0x44], R99 ;  /* 0x000044635a003986 */ /* 0x0001ea000c101924 */
[----:B------:R-:W-:Y:S05]  /*2910*/  @!P2 BRA `(.L_x_51) ;  /* 0x000000000004a947 */ /* 0x000fea0003800000 */
[----:B------:R0:W5:Y:S02]  /*2920*/  LDG.E.LTC128B R174, desc[UR36][R162.64+0x60] ;  /* 0x00006024a2ae7981 */ /* 0x000164000c1e1920 */
.L_x_51:
[----:B------:R-:W-:Y:S05]  /*2930*/  BSYNC B1 ;  /* 0x0000000000017941 */ /* 0x000fea0003800000 */
.L_x_50:
[----:B0----5:R-:W-:Y:S01]  /*2940*/  FMUL R91, R174, R155 ;  /* 0x0000009bae5b7220 */ /* 0x021fe20000400000 */
[----:B------:R-:W-:Y:S01]  /*2950*/  ISETP.GT.AND P3, PT, R0, 0x19, P0 ;  /* 0x000000190000780c */ /* 0x000fe20000764270 */
[----:B------:R-:W-:Y:S02]  /*2960*/  BSSY B1, `(.L_x_52) ;  /* 0x0000005000017945 */ /* 0x000fe40003800000 */
[----:B------:R-:W-:-:S05]  /*2970*/  FFMA R91, R100, R154, R91 ;  /* 0x0000009a645b7223 */ /* 0x000fca000000005b */
[----:B------:R0:W-:Y:S05]  /*2980*/  @P2 STG.E desc[UR36][R12.64+0x60], R91 ;  /* 0x0000605b0c002986 */ /* 0x0001ea000c101924 */
[----:B------:R-:W-:Y:S05]  /*2990*/  @!P3 BRA `(.L_x_53) ;  /* 0x000000000004b947 */ /* 0x000fea0003800000 */
[----:B------:R0:W5:Y:S02]  /*29a0*/  LDG.E.LTC128B R174, desc[UR36][R162.64+0x64] ;  /* 0x00006424a2ae7981 */ /* 0x000164000c1e1920 */
.L_x_53:
[----:B------:R-:W-:Y:S05]  /*29b0*/  BSYNC B1 ;  /* 0x0000000000017941 */ /* 0x000fea0003800000 */
.L_x_52:
[----:B-----5:R-:W-:Y:S01]  /*29c0*/  FMUL R90, R174, R155 ;  /* 0x0000009bae5a7220 */ /* 0x020fe20000400000 */
[----:B------:R-:W-:Y:S01]  /*29d0*/  ISETP.GT.AND P2, PT, R0, 0x18, P1 ;  /* 0x000000180000780c */ /* 0x000fe20000f44270 */
[----:B------:R-:W-:Y:S02]  /*29e0*/  BSSY B1, `(.L_x_54) ;  /* 0x0000005000017945 */ /* 0x000fe40003800000 */
[----:B------:R-:W-:-:S05]  /*29f0*/  FFMA R101, R101, R154, R90 ;  /* 0x0000009a65657223 */ /* 0x000fca000000005a */
[----:B------:R0:W-:Y:S05]  /*2a00*/  @P3 STG.E desc[UR36][R12.64+0x64], R101 ;  /* 0x000064650c003986 */ /* 0x0001ea000c101924 */
[----:B------:R-:W-:Y:S05]  /*2a10*/  @!P2 BRA `(.L_x_55) ;  /* 0x000000000004a947 */ /* 0x000fea0003800000 */
[----:B------:R0:W5:Y:S02]  /*2a20*/  LDG.E.LTC128B R174, desc[UR36][R88.64+0x60] ;  /* 0x0000602458ae7981 */ /* 0x000164000c1e1920 */
.L_x_55:
[----:B------:R-:W-:Y:S05]  /*2a30*/  BSYNC B1 ;  /* 0x0000000000017941 */ /* 0x000fea0003800000 */
.L_x_54:
[----:B0----5:R-:W-:Y:S01]  /*2a40*/  FMUL R91, R174, R155 ;  /* 0x0000009bae5b7220 */ /* 0x021fe20000400000 */
[----:B------:R-:W-:Y:S01]  /*2a50*/  @P2 MOV R90, R168 ;  /* 0x000000a8005a2202 */ /* 0x000fe20000000f00 */
[----:B------:R-:W-:Y:S01]  /*2a60*/  BSSY B1, `(.L_x_56) ;  /* 0x0000007000017945 */ /* 0x000fe20003800000 */
[----:B------:R-:W-:Y:S01]  /*2a70*/  ISETP.GT.AND P3, PT, R0, 0x19, P1 ;  /* 0x000000190000780c */ /* 0x000fe20000f64270 */
[----:B------:R-:W-:Y:S01]  /*2a80*/  FFMA R93, R102, R154, R91 ;  /* 0x0000009a665d7223 */ /* 0x000fe2000000005b */
[----:B------:R-:W-:-:S05]  /*2a90*/  @P2 IMAD.MOV.U32 R91, RZ, RZ, R169 ;  /* 0x000000ffff5b2224 */ /* 0x000fca00078e00a9 */
[----:B------:R0:W-:Y:S06]  /*2aa0*/  @P2 STG.E desc[UR36][R90.64+0x60], R93 ;  /* 0x0000605d5a002986 */ /* 0x0001ec000c101924 */
[----:B------:R-:W-:Y:S05]  /*2ab0*/  @!P3 BRA `(.L_x_57) ;  /* 0x000000000004b947 */ /* 0x000fea0003800000 */
[----:B------:R0:W5:Y:S02]  /*2ac0*/  LDG.E.LTC128B R174, desc[UR36][R88.64+0x64] ;  /* 0x0000642458ae7981 */ /* 0x000164000c1e1920 */
.L_x_57:
[----:B------:R-:W-:Y:S05]  /*2ad0*/  BSYNC B1 ;  /* 0x0000000000017941 */ /* 0x000fea0003800000 */
.L_x_56:
        /* <DEDUP_REMOVED lines=9> */
.L_x_59:
[----:B------:R-:W-:Y:S05]  /*2b70*/  BSYNC B1 ;  /* 0x0000000000017941 */ /* 0x000fea0003800000 */
.L_x_58:
[----:B0----5:R-:W-:Y:S01]  /*2b80*/  FMUL R91, R174, R155 ;  /* 0x0000009bae5b7220 */ /* 0x021fe20000400000 */
[----:B------:R-:W-:Y:S01]  /*2b90*/  ISETP.GT.AND P3, PT, R0, 0x21, P0 ;  /* 0x000000210000780c */ /* 0x000fe20000764270 */
[----:B------:R-:W-:Y:S02]  /*2ba0*/  BSSY B1, `(.L_x_60) ;  /* 0x0000005000017945 */ /* 0x000fe40003800000 */
[----:B------:R-:W-:-:S05]  /*2bb0*/  FFMA R91, R104, R154, R91 ;  /* 0x0000009a685b7223 */ /* 0x000fca000000005b */
[----:B------:R0:W-:Y:S05]  /*2bc0*/  @P2 STG.E desc[UR36][R12.64+0x80], R91 ;  /* 0x0000805b0c002986 */ /* 0x0001ea000c101924 */
[----:B------:R-:W-:Y:S05]  /*2bd0*/  @!P3 BRA `(.L_x_61) ;  /* 0x000000000004b947 */ /* 0x000fea0003800000 */
[----:B------:R0:W5:Y:S02]  /*2be0*/  LDG.E.LTC128B R174, desc[UR36][R162.64+0x84] ;  /* 0x00008424a2ae7981 */ /* 0x000164000c1e1920 */
.L_x_61:
[----:B------:R-:W-:Y:S05]  /*2bf0*/  BSYNC B1 ;  /* 0x0000000000017941 */ /* 0x000fea0003800000 */
.L_x_60:
[----:B-----5:R-:W-:Y:S01]  /*2c00*/  FMUL R90, R174, R155 ;  /* 0x0000009bae5a7220 */ /* 0x020fe20000400000 */
[----:B------:R-:W-:Y:S01]  /*2c10*/  ISETP.GT.AND P2, PT, R0, 0x20, P1 ;  /* 0x000000200000780c */ /* 0x000fe20000f44270 */
[----:B------:R-:W-:Y:S02]  /*2c20*/  BSSY B1, `(.L_x_62) ;  /* 0x0000005000017945 */ /* 0x000fe40003800000 */
[----:B------:R-:W-:-:S05]  /*2c30*/  FFMA R105, R105, R154, R90 ;  /* 0x0000009a69697223 */ /* 0x000fca000000005a */
[----:B------:R0:W-:Y:S05]  /*2c40*/  @P3 STG.E desc[UR36][R12.64+0x84], R105 ;  /* 0x000084690c003986 */ /* 0x0001ea000c101924 */
[----:B------:R-:W-:Y:S05]  /*2c50*/  @!P2 BRA `(.L_x_63) ;  /* 0x000000000004a947 */ /* 0x000fea0003800000 */
[----:B------:R0:W5:Y:S02]  /*2c60*/  LDG.E.LTC128B R174, desc[UR36][R88.64+0x80] ;  /* 0x0000802458ae7981 */ /* 0x000164000c1e1920 */
.L_x_63:
[----:B------:R-:W-:Y:S05]  /*2c70*/  BSYNC B1 ;  /* 0x0000000000017941 */ /* 0x000fea0003800000 */
.L_x_62:
        /* <DEDUP_REMOVED lines=9> */
.L_x_65:
[----:B------:R-:W-:Y:S05]  /*2d10*/  BSYNC B1 ;  /* 0x0000000000017941 */ /* 0x000fea0003800000 */
.L_x_64:
        /* <DEDUP_REMOVED lines=9> */
.L_x_67:
[----:B------:R-:W-:Y:S05]  /*2db0*/  BSYNC B1 ;  /* 0x0000000000017941 */ /* 0x000fea0003800000 */
.L_x_66:
[----:B0----5:R-:W-:Y:S01]  /*2dc0*/  FMUL R91, R174, R155 ;  /* 0x0000009bae5b7220 */ /* 0x021fe20000400000 */
[----:B------:R-:W-:Y:S01]  /*2dd0*/  ISETP.GT.AND P3, PT, R0, 0x29, P0 ;  /* 0x000000290000780c */ /* 0x000fe20000764270 */
[----:B------:R-:W-:Y:S02]  /*2de0*/  BSSY B1, `(.L_x_68) ;  /* 0x0000005000017945 */ /* 0x000fe40003800000 */
[----:B------:R-:W-:-:S05]  /*2df0*/  FFMA R91, R108, R154, R91 ;  /* 0x0000009a6c5b7223 */ /* 0x000fca000000005b */
[----:B------:R0:W-:Y:S05]  /*2e00*/  @P2 STG.E desc[UR36][R12.64+0xa0], R91 ;  /* 0x0000a05b0c002986 */ /* 0x0001ea000c101924 */
[----:B------:R-:W-:Y:S05]  /*2e10*/  @!P3 BRA `(.L_x_69) ;  /* 0x000000000004b947 */ /* 0x000fea0003800000 */
[----:B------:R0:W5:Y:S02]  /*2e20*/  LDG.E.LTC128B R174, desc[UR36][R162.64+0xa4] ;  /* 0x0000a424a2ae7981 */ /* 0x000164000c1e1920 */
.L_x_69:
[----:B------:R-:W-:Y:S05]  /*2e30*/  BSYNC B1 ;  /* 0x0000000000017941 */ /* 0x000fea0003800000 */
.L_x_68:
[----:B-----5:R-:W-:Y:S01]  /*2e40*/  FMUL R90, R174, R155 ;  /* 0x0000009bae5a7220 */ /* 0x020fe20000400000 */
[----:B------:R-:W-:Y:S01]  /*2e50*/  ISETP.GT.AND P2, PT, R0, 0x28, P1 ;  /* 0x000000280000780c */ /* 0x000fe20000f44270 */
[----:B------:R-:W-:Y:S02]  /*2e60*/  BSSY B1, `(.L_x_70) ;  /* 0x0000005000017945 */ /* 0x000fe40003800000 */
[----:B------:R-:W-:-:S05]  /*2e70*/  FFMA R109, R109, R154, R90 ;  /* 0x0000009a6d6d7223 */ /* 0x000fca000000005a */
[----:B------:R0:W-:Y:S05]  /*2e80*/  @P3 STG.E desc[UR36][R12.64+0xa4], R109 ;  /* 0x0000a46d0c003986 */ /* 0x0001ea000c101924 */
[----:B------:R-:W-:Y:S05]  /*2e90*/  @!P2 BRA `(.L_x_71) ;  /* 0x000000000004a947 */ /* 0x000fea0003800000 */
[----:B------:R0:W5:Y:S02]  /*2ea0*/  LDG.E.LTC128B R174, desc[UR36][R88.64+0xa0] ;  /* 0x0000a02458ae7981 */ /* 0x000164000c1e1920 */
.L_x_71:
[----:B------:R-:W-:Y:S05]  /*2eb0*/  BSYNC B1 ;  /* 0x0000000000017941 */ /* 0x000fea0003800000 */
.L_x_70:
        /* <DEDUP_REMOVED lines=9> */
.L_x_73:
[----:B------:R-:W-:Y:S05]  /*2f50*/  BSYNC B1 ;  /* 0x0000000000017941 */ /* 0x000fea0003800000 */
.L_x_72:
        /* <DEDUP_REMOVED lines=9> */
.L_x_75:
[----:B------:R-:W-:Y:S05]  /*2ff0*/  BSYNC B1 ;  /* 0x0000000000017941 */ /* 0x000fea0003800000 */
.L_x_74:
[----:B0----5:R-:W-:Y:S01]  /*3000*/  FMUL R91, R174, R155 ;  /* 0x0000009bae5b7220 */ /* 0x021fe20000400000 */
[----:B------:R-:W-:Y:S01]  /*3010*/  ISETP.GT.AND P3, PT, R0, 0x31, P0 ;  /* 0x000000310000780c */ /* 0x000fe20000764270 */
[----:B------:R-:W-:Y:S02]  /*3020*/  BSSY B1, `(.L_x_76) ;  /* 0x0000005000017945 */ /* 0x000fe40003800000 */
[----:B------:R-:W-:-:S05]  /*3030*/  FFMA R91, R112, R154, R91 ;  /* 0x0000009a705b7223 */ /* 0x000fca000000005b */
[----:B------:R0:W-:Y:S05]  /*3040*/  @P2 STG.E desc[UR36][R12.64+0xc0], R91 ;  /* 0x0000c05b0c002986 */ /* 0x0001ea000c101924 */
[----:B------:R-:W-:Y:S05]  /*3050*/  @!P3 BRA `(.L_x_77) ;  /* 0x000000000004b947 */ /* 0x000fea0003800000 */
[----:B------:R0:W5:Y:S02]  /*3060*/  LDG.E.LTC128B R174, desc[UR36][R162.64+0xc4] ;  /* 0x0000c424a2ae7981 */ /* 0x000164000c1e1920 */
.L_x_77:
[----:B------:R-:W-:Y:S05]  /*3070*/  BSYNC B1 ;  /* 0x0000000000017941 */ /* 0x000fea0003800000 */
.L_x_76:
[----:B-----5:R-:W-:Y:S01]  /*3080*/  FMUL R90, R174, R155 ;  /* 0x0000009bae5a7220 */ /* 0x020fe20000400000 */
[----:B------:R-:W-:Y:S01]  /*3090*/  ISETP.GT.AND P2, PT, R0, 0x30, P1 ;  /* 0x000000300000780c */ /* 0x000fe20000f44270 */
[----:B------:R-:W-:Y:S02]  /*30a0*/  BSSY B1, `(.L_x_78) ;  /* 0x0000005000017945 */ /* 0x000fe40003800000 */
[----:B------:R-:W-:-:S05]  /*30b0*/  FFMA R113, R113, R154, R90 ;  /* 0x0000009a71717223 */ /* 0x000fca000000005a */
[----:B------:R0:W-:Y:S05]  /*30c0*/  @P3 STG.E desc[UR36][R12.64+0xc4], R113 ;  /* 0x0000c4710c003986 */ /* 0x0001ea000c101924 */
[----:B------:R-:W-:Y:S05]  /*30d0*/  @!P2 BRA `(.L_x_79) ;  /* 0x000000000004a947 */ /* 0x000fea0003800000 */
[----:B------:R0:W5:Y:S02]  /*30e0*/  LDG.E.LTC128B R174, desc[UR36][R88.64+0xc0] ;  /* 0x0000c02458ae7981 */ /* 0x000164000c1e1920 */
.L_x_79:
[----:B------:R-:W-:Y:S05]  /*30f0*/  BSYNC B1 ;  /* 0x0000000000017941 */ /* 0x000fea0003800000 */
.L_x_78:
        /* <DEDUP_REMOVED lines=9> */
.L_x_81:
[----:B------:R-:W-:Y:S05]  /*3190*/  BSYNC B1 ;  /* 0x0000000000017941 */ /* 0x000fea0003800000 */
.L_x_80:
        /* <DEDUP_REMOVED lines=9> */
.L_x_83:
[----:B------:R-:W-:Y:S05]  /*3230*/  BSYNC B1 ;  /* 0x0000000000017941 */ /* 0x000fea0003800000 */
.L_x_82:
[----:B0----5:R-:W-:Y:S01]  /*3240*/  FMUL R91, R174, R155 ;  /* 0x0000009bae5b7220 */ /* 0x021fe20000400000 */
[----:B------:R-:W-:Y:S01]  /*3250*/  ISETP.GT.AND P3, PT, R0, 0x39, P0 ;  /* 0x000000390000780c */ /* 0x000fe20000764270 */
[----:B------:R-:W-:Y:S02]  /*3260*/  BSSY B1, `(.L_x_84) ;  /* 0x0000005000017945 */ /* 0x000fe40003800000 */
[----:B------:R-:W-:-:S05]  /*3270*/  FFMA R91, R116, R154, R91 ;  /* 0x0000009a745b7223 */ /* 0x000fca000000005b */
[----:B------:R0:W-:Y:S05]  /*3280*/  @P2 STG.E desc[UR36][R12.64+0xe0], R91 ;  /* 0x0000e05b0c002986 */ /* 0x0001ea000c101924 */
[----:B------:R-:W-:Y:S05]  /*3290*/  @!P3 BRA `(.L_x_85) ;  /* 0x000000000004b947 */ /* 0x000fea0003800000 */
[----:B------:R0:W5:Y:S02]  /*32a0*/  LDG.E.LTC128B R174, desc[UR36][R162.64+0xe4] ;  /* 0x0000e424a2ae7981 */ /* 0x000164000c1e1920 */
.L_x_85:
[----:B------:R-:W-:Y:S05]  /*32b0*/  BSYNC B1 ;  /* 0x0000000000017941 */ /* 0x000fea0003800000 */
.L_x_84:
[----:B-----5:R-:W-:Y:S01]  /*32c0*/  FMUL R90, R174, R155 ;  /* 0x0000009bae5a7220 */ /* 0x020fe20000400000 */
[----:B------:R-:W-:Y:S01]  /*32d0*/  ISETP.GT.AND P2, PT, R0, 0x38, P1 ;  /* 0x000000380000780c */ /* 0x000fe20000f44270 */
[----:B------:R-:W-:Y:S02]  /*32e0*/  BSSY B1, `(.L_x_86) ;  /* 0x0000005000017945 */ /* 0x000fe40003800000 */
[----:B------:R-:W-:-:S05]  /*32f0*/  FFMA R117, R117, R154, R90 ;  /* 0x0000009a75757223 */ /* 0x000fca000000005a */
[----:B------:R0:W-:Y:S05]  /*3300*/  @P3 STG.E desc[UR36][R12.64+0xe4], R117 ;  /* 0x0000e4750c003986 */ /* 0x0001ea000c101924 */
[----:B------:R-:W-:Y:S05]  /*3310*/  @!P2 BRA `(.L_x_87) ;  /* 0x000000000004a947 */ /* 0x000fea0003800000 */
[----:B------:R0:W5:Y:S02]  /*3320*/  LDG.E.LTC128B R174, desc[UR36][R88.64+0xe0] ;  /* 0x0000e02458ae7981 */ /* 0x000164000c1e1920 */
.L_x_87:
[----:B------:R-:W-:Y:S05]  /*3330*/  BSYNC B1 ;  /* 0x0000000000017941 */ /* 0x000fea0003800000 */
.L_x_86:
        /* <DEDUP_REMOVED lines=9> */
.L_x_89:
[----:B------:R-:W-:Y:S05]  /*33d0*/  BSYNC B1 ;  /* 0x0000000000017941 */ /* 0x000fea0003800000 */
.L_x_88:
        /* <DEDUP_REMOVED lines=9> */
.L_x_91:
[----:B------:R-:W-:Y:S05]  /*3470*/  BSYNC B1 ;  /* 0x0000000000017941 */ /* 0x000fea0003800000 */
.L_x_90:
[----:B0----5:R-:W-:Y:S01]  /*3480*/  FMUL R91, R174, R155 ;  /* 0x0000009bae5b7220 */ /* 0x021fe20000400000 */
[----:B------:R-:W-:Y:S01]  /*3490*/  ISETP.GT.AND P3, PT, R0, 0x41, P0 ;  /* 0x000000410000780c */ /* 0x000fe20000764270 */
[----:B------:R-:W-:Y:S02]  /*34a0*/  BSSY B1, `(.L_x_92) ;  /* 0x0000005000017945 */ /* 0x000fe40003800000 */
[----:B------:R-:W-:-:S05]  /*34b0*/  FFMA R91, R120, R154, R91 ;  /* 0x0000009a785b7223 */ /* 0x000fca000000005b */
[----:B------:R0:W-:Y:S05]  /*34c0*/  @P2 STG.E desc[UR36][R12.64+0x100], R91 ;  /* 0x0001005b0c002986 */ /* 0x0001ea000c101924 */
[----:B------:R-:W-:Y:S05]  /*34d0*/  @!P3 BRA `(.L_x_93) ;  /* 0x000000000004b947 */ /* 0x000fea0003800000 */
[----:B------:R0:W5:Y:S02]  /*34e0*/  LDG.E.LTC128B R174, desc[UR36][R162.64+0x104] ;  /* 0x00010424a2ae7981 */ /* 0x000164000c1e1920 */
.L_x_93:
[----:B------:R-:W-:Y:S05]  /*34f0*/  BSYNC B1 ;  /* 0x0000000000017941 */ /* 0x000fea0003800000 */
.L_x_92:
[----:B-----5:R-:W-:Y:S01]  /*3500*/  FMUL R90, R174, R155 ;  /* 0x0000009bae5a7220 */ /* 0x020fe20000400000 */
[----:B------:R-:W-:Y:S01]  /*3510*/  ISETP.GT.AND P2, PT, R0, 0x40, P1 ;  /* 0x000000400000780c */ /* 0x000fe20000f44270 */
[----:B------:R-:W-:Y:S02]  /*3520*/  BSSY B1, `(.L_x_94) ;  /* 0x0000005000017945 */ /* 0x000fe40003800000 */
[----:B------:R-:W-:-:S05]  /*3530*/  FFMA R121, R121, R154, R90 ;  /* 0x0000009a79797223 */ /* 0x000fca000000005a */
[----:B------:R0:W-:Y:S05]  /*3540*/  @P3 STG.E desc[UR36][R12.64+0x104], R121 ;  /* 0x000104790c003986 */ /* 0x0001ea000c101924 */
[----:B------:R-:W-:Y:S05]  /*3550*/  @!P2 BRA `(.L_x_95) ;  /* 0x000000000004a947 */ /* 0x000fea0003800000 */
[----:B------:R0:W5:Y:S02]  /*3560*/  LDG.E.LTC128B R174, desc[UR36][R88.64+0x100] ;  /* 0x0001002458ae7981 */ /* 0x000164000c1e1920 */
.L_x_95:
[----:B------:R-:W-:Y:S05]  /*3570*/  BSYNC B1 ;  /* 0x0000000000017941 */ /* 0x000fea0003800000 */
.L_x_94:
        /* <DEDUP_REMOVED lines=9> */
.L_x_97:
[----:B------:R-:W-:Y:S05]  /*3610*/  BSYNC B1 ;  /* 0x0000000000017941 */ /* 0x000fea0003800000 */
.L_x_96:
        /* <DEDUP_REMOVED lines=9> */
.L_x_99:
[----:B------:R-:W-:Y:S05]  /*36b0*/  BSYNC B1 ;  /* 0x0000000000017941 */ /* 0x000fea0003800000 */
.L_x_98:
[----:B0----5:R-:W-:Y:S01]  /*36c0*/  FMUL R91, R174, R155 ;  /* 0x0000009bae5b7220 */ /* 0x021fe20000400000 */
[----:B------:R-:W-:Y:S01]  /*36d0*/  ISETP.GT.AND P3, PT, R0, 0x49, P0 ;  /* 0x000000490000780c */ /* 0x000fe20000764270 */
[----:B------:R-:W-:Y:S02]  /*36e0*/  BSSY B1, `(.L_x_100) ;  /* 0x0000005000017945 */ /* 0x000fe40003800000 */
[----:B------:R-:W-:-:S05]  /*36f0*/  FFMA R91, R124, R154, R91 ;  /* 0x0000009a7c5b7223 */ /* 0x000fca000000005b */
[----:B------:R0:W-:Y:S05]  /*3700*/  @P2 STG.E desc[UR36][R12.64+0x120], R91 ;  /* 0x0001205b0c002986 */ /* 0x0001ea000c101924 */
[----:B------:R-:W-:Y:S05]  /*3710*/  @!P3 BRA `(.L_x_101) ;  /* 0x000000000004b947 */ /* 0x000fea0003800000 */
[----:B------:R0:W5:Y:S02]  /*3720*/  LDG.E.LTC128B R174, desc[UR36][R162.64+0x124] ;  /* 0x00012424a2ae7981 */ /* 0x000164000c1e1920 */
.L_x_101:
[----:B------:R-:W-:Y:S05]  /*3730*/  BSYNC B1 ;  /* 0x0000000000017941 */ /* 0x000fea0003800000 */
.L_x_100:
[----:B-----5:R-:W-:Y:S01]  /*3740*/  FMUL R90, R174, R155 ;  /* 0x0000009bae5a7220 */ /* 0x020fe20000400000 */
[----:B------:R-:W-:Y:S01]  /*3750*/  ISETP.GT.AND P2, PT, R0, 0x48, P1 ;  /* 0x000000480000780c */ /* 0x000fe20000f44270 */
[----:B------:R-:W-:Y:S02]  /*3760*/  BSSY B1, `(.L_x_102) ;  /* 0x0000005000017945 */ /* 0x000fe40003800000 */
[----:B------:R-:W-:-:S05]  /*3770*/  FFMA R125, R125, R154, R90 ;  /* 0x0000009a7d7d7223 */ /* 0x000fca000000005a */
[----:B------:R0:W-:Y:S05]  /*3780*/  @P3 STG.E desc[UR36][R12.64+0x124], R125 ;  /* 0x0001247d0c003986 */ /* 0x0001ea000c101924 */
[----:B------:R-:W-:Y:S05]  /*3790*/  @!P2 BRA `(.L_x_103) ;  /* 0x000000000004a947 */ /* 0x000fea0003800000 */
[----:B------:R0:W5:Y:S02]  /*37a0*/  LDG.E.LTC128B R174, desc[UR36][R88.64+0x120] ;  /* 0x0001202458ae7981 */ /* 0x000164000c1e1920 */
.L_x_103:
[----:B------:R-:W-:Y:S05]  /*37b0*/  BSYNC B1 ;  /* 0x0000000000017941 */ /* 0x000fea0003800000 */
.L_x_102:
        /* <DEDUP_REMOVED lines=9> */
.L_x_105:
[----:B------:R-:W-:Y:S05]  /*3850*/  BSYNC B1 ;  /* 0x0000000000017941 */ /* 0x000fea0003800000 */
.L_x_104:
        /* <DEDUP_REMOVED lines=9> */
.L_x_107:
[----:B------:R-:W-:Y:S05]  /*38f0*/  BSYNC B1 ;  /* 0x0000000000017941 */ /* 0x000fea0003800000 */
.L_x_106:
[----:B0----5:R-:W-:Y:S01]  /*3900*/  FMUL R91, R174, R155 ;  /* 0x0000009bae5b7220 */ /* 0x021fe20000400000 */
[----:B------:R-:W-:Y:S01]  /*3910*/  ISETP.GT.AND P3, PT, R0, 0x51, P0 ;  /* 0x000000510000780c */ /* 0x000fe20000764270 */
[----:B------:R-:W-:Y:S02]  /*3920*/  BSSY B1, `(.L_x_108) ;  /* 0x0000005000017945 */ /* 0x000fe40003800000 */
[----:B------:R-:W-:-:S05]  /*3930*/  FFMA R91, R128, R154, R91 ;  /* 0x0000009a805b7223 */ /* 0x000fca000000005b */
[----:B------:R0:W-:Y:S05]  /*3940*/  @P2 STG.E desc[UR36][R12.64+0x140], R91 ;  /* 0x0001405b0c002986 */ /* 0x0001ea000c101924 */
[----:B------:R-:W-:Y:S05]  /*3950*/  @!P3 BRA `(.L_x_109) ;  /* 0x000000000004b947 */ /* 0x000fea0003800000 */
[----:B------:R0:W5:Y:S02]  /*3960*/  LDG.E.LTC128B R174, desc[UR36][R162.64+0x144] ;  /* 0x00014424a2ae7981 */ /* 0x000164000c1e1920 */
.L_x_109:
[----:B------:R-:W-:Y:S05]  /*3970*/  BSYNC B1 ;  /* 0x0000000000017941 */ /* 0x000fea0003800000 */
.L_x_108:
[----:B-----5:R-:W-:Y:S01]  /*3980*/  FMUL R90, R174, R155 ;  /* 0x0000009bae5a7220 */ /* 0x020fe20000400000 */
[----:B------:R-:W-:Y:S01]  /*3990*/  ISETP.GT.AND P2, PT, R0, 0x50, P1 ;  /* 0x000000500000780c */ /* 0x000fe20000f44270 */
[----:B------:R-:W-:Y:S02]  /*39a0*/  BSSY B1, `(.L_x_110) ;  /* 0x0000005000017945 */ /* 0x000fe40003800000 */
[----:B------:R-:W-:-:S05]  /*39b0*/  FFMA R129, R129, R154, R90 ;  /* 0x0000009a81817223 */ /* 0x000fca000000005a */
[----:B------:R0:W-:Y:S05]  /*39c0*/  @P3 STG.E desc[UR36][R12.64+0x144], R129 ;  /* 0x000144810c003986 */ /* 0x0001ea000c101924 */
[----:B------:R-:W-:Y:S05]  /*39d0*/  @!P2 BRA `(.L_x_111) ;  /* 0x000000000004a947 */ /* 0x000fea0003800000 */
[----:B------:R0:W5:Y:S02]  /*39e0*/  LDG.E.LTC128B R174, desc[UR36][R88.64+0x140] ;  /* 0x0001402458ae7981 */ /* 0x000164000c1e1920 */
.L_x_111:
[----:B------:R-:W-:Y:S05]  /*39f0*/  BSYNC B1 ;  /* 0x0000000000017941 */ /* 0x000fea0003800000 */
.L_x_110:
        /* <DEDUP_REMOVED lines=9> */
.L_x_113:
[----:B------:R-:W-:Y:S05]  /*3a90*/  BSYNC B1 ;  /* 0x0000000000017941 */ /* 0x000fea0003800000 */
.L_x_112:
        /* <DEDUP_REMOVED lines=9> */
.L_x_115:
[----:B------:R-:W-:Y:S05]  /*3b30*/  BSYNC B1 ;  /* 0x0000000000017941 */ /* 0x000fea0003800000 */
.L_x_114:
[----:B0----5:R-:W-:Y:S01]  /*3b40*/  FMUL R91, R174, R155 ;  /* 0x0000009bae5b7220 */ /* 0x021fe20000400000 */
[----:B------:R-:W-:Y:S01]  /*3b50*/  ISETP.GT.AND P3, PT, R0, 0x59, P0 ;  /* 0x000000590000780c */ /* 0x000fe20000764270 */
[----:B------:R-:W-:Y:S02]  /*3b60*/  BSSY B1, `(.L_x_116) ;  /* 0x0000005000017945 */ /* 0x000fe40003800000 */
[----:B------:R-:W-:-:S05]  /*3b70*/  FFMA R91, R132, R154, R91 ;  /* 0x0000009a845b7223 */ /* 0x000fca000000005b */
[----:B------:R0:W-:Y:S05]  /*3b80*/  @P2 STG.E desc[UR36][R12.64+0x160], R91 ;  /* 0x0001605b0c002986 */ /* 0x0001ea000c101924 */
[----:B------:R-:W-:Y:S05]  /*3b90*/  @!P3 BRA `(.L_x_117) ;  /* 0x000000000004b947 */ /* 0x000fea0003800000 */
[----:B------:R0:W5:Y:S02]  /*3ba0*/  LDG.E.LTC128B R174, desc[UR36][R162.64+0x164] ;  /* 0x00016424a2ae7981 */ /* 0x000164000c1e1920 */
.L_x_117:
[----:B------:R-:W-:Y:S05]  /*3bb0*/  BSYNC B1 ;  /* 0x0000000000017941 */ /* 0x000fea0003800000 */
.L_x_116:
[----:B-----5:R-:W-:Y:S01]  /*3bc0*/  FMUL R90, R174, R155 ;  /* 0x0000009bae5a7220 */ /* 0x020fe20000400000 */
[----:B------:R-:W-:Y:S01]  /*3bd0*/  ISETP.GT.AND P2, PT, R0, 0x58, P1 ;  /* 0x000000580000780c */ /* 0x000fe20000f44270 */
[----:B------:R-:W-:Y:S02]  /*3be0*/  BSSY B1, `(.L_x_118) ;  /* 0x0000005000017945 */ /* 0x000fe40003800000 */
[----:B------:R-:W-:-:S05]  /*3bf0*/  FFMA R133, R133, R154, R90 ;  /* 0x0000009a85857223 */ /* 0x000fca000000005a */
[----:B------:R0:W-:Y:S05]  /*3c00*/  @P3 STG.E desc[UR36][R12.64+0x164], R133 ;  /* 0x000164850c003986 */ /* 0x0001ea000c101924 */
[----:B------:R-:W-:Y:S05]  /*3c10*/  @!P2 BRA `(.L_x_119) ;  /* 0x000000000004a947 */ /* 0x000fea0003800000 */
[----:B------:R0:W5:Y:S02]  /*3c20*/  LDG.E.LTC128B R174, desc[UR36][R88.64+0x160] ;  /* 0x0001602458ae7981 */ /* 0x000164000c1e1920 */
.L_x_119:
[----:B------:R-:W-:Y:S05]  /*3c30*/  BSYNC B1 ;  /* 0x0000000000017941 */ /* 0x000fea0003800000 */
.L_x_118:
        /* <DEDUP_REMOVED lines=9> */
.L_x_121:
[----:B------:R-:W-:Y:S05]  /*3cd0*/  BSYNC B1 ;  /* 0x0000000000017941 */ /* 0x000fea0003800000 */
.L_x_120:
        /* <DEDUP_REMOVED lines=9> */
.L_x_123:
[----:B------:R-:W-:Y:S05]  /*3d70*/  BSYNC B1 ;  /* 0x0000000000017941 */ /* 0x000fea0003800000 */
.L_x_122:
[----:B0----5:R-:W-:Y:S01]  /*3d80*/  FMUL R91, R174, R155 ;  /* 0x0000009bae5b7220 */ /* 0x021fe20000400000 */
[----:B------:R-:W-:Y:S01]  /*3d90*/  ISETP.GT.AND P3, PT, R0, 0x61, P0 ;  /* 0x000000610000780c */ /* 0x000fe20000764270 */
[----:B------:R-:W-:Y:S02]  /*3da0*/  BSSY B1, `(.L_x_124) ;  /* 0x0000005000017945 */ /* 0x000fe40003800000 */
[----:B------:R-:W-:-:S05]  /*3db0*/  FFMA R91, R136, R154, R91 ;  /* 0x0000009a885b7223 */ /* 0x000fca000000005b */
[----:B------:R0:W-:Y:S05]  /*3dc0*/  @P2 STG.E desc[UR36][R12.64+0x180], R91 ;  /* 0x0001805b0c002986 */ /* 0x0001ea000c101924 */
[----:B------:R-:W-:Y:S05]  /*3dd0*/  @!P3 BRA `(.L_x_125) ;  /* 0x000000000004b947 */ /* 0x000fea0003800000 */
[----:B------:R0:W5:Y:S02]  /*3de0*/  LDG.E.LTC128B R174, desc[UR36][R162.64+0x184] ;  /* 0x00018424a2ae7981 */ /* 0x000164000c1e1920 */
.L_x_125:
[----:B------:R-:W-:Y:S05]  /*3df0*/  BSYNC B1 ;  /* 0x0000000000017941 */ /* 0x000fea0003800000 */
.L_x_124:
[----:B-----5:R-:W-:Y:S01]  /*3e00*/  FMUL R90, R174, R155 ;  /* 0x0000009bae5a7220 */ /* 0x020fe20000400000 */
[----:B------:R-:W-:Y:S01]  /*3e10*/  ISETP.GT.AND P2, PT, R0, 0x60, P1 ;  /* 0x000000600000780c */ /* 0x000fe20000f44270 */
[----:B------:R-:W-:Y:S02]  /*3e20*/  BSSY B1, `(.L_x_126) ;  /* 0x0000005000017945 */ /* 0x000fe40003800000 */
[----:B------:R-:W-:-:S05]  /*3e30*/  FFMA R137, R137, R154, R90 ;  /* 0x0000009a89897223 */ /* 0x000fca000000005a */
[----:B------:R0:W-:Y:S05]  /*3e40*/  @P3 STG.E desc[UR36][R12.64+0x184], R137 ;  /* 0x000184890c003986 */ /* 0x0001ea000c101924 */
[----:B------:R-:W-:Y:S05]  /*3e50*/  @!P2 BRA `(.L_x_127) ;  /* 0x000000000004a947 */ /* 0x000fea0003800000 */
[----:B------:R0:W5:Y:S02]  /*3e60*/  LDG.E.LTC128B R174, desc[UR36][R88.64+0x180] ;  /* 0x0001802458ae7981 */ /* 0x000164000c1e1920 */
.L_x_127:
[----:B------:R-:W-:Y:S05]  /*3e70*/  BSYNC B1 ;  /* 0x0000000000017941 */ /* 0x000fea0003800000 */
.L_x_126:
        /* <DEDUP_REMOVED lines=9> */
.L_x_129:
[----:B------:R-:W-:Y:S05]  /*3f10*/  BSYNC B1 ;  /* 0x0000000000017941 */ /* 0x000fea0003800000 */
.L_x_128:
        /* <DEDUP_REMOVED lines=9> */
.L_x_131:
[----:B------:R-:W-:Y:S05]  /*3fb0*/  BSYNC B1 ;  /* 0x0000000000017941 */ /* 0x000fea0003800000 */
.L_x_130:
[----:B0----5:R-:W-:Y:S01]  /*3fc0*/  FMUL R91, R174, R155 ;  /* 0x0000009bae5b7220 */ /* 0x021fe20000400000 */
[----:B------:R-:W-:Y:S01]  /*3fd0*/  ISETP.GT.AND P3, PT, R0, 0x69, P0 ;  /* 0x000000690000780c */ /* 0x000fe20000764270 */
[----:B------:R-:W-:Y:S02]  /*3fe0*/  BSSY B1, `(.L_x_132) ;  /* 0x0000005000017945 */ /* 0x000fe40003800000 */
[----:B------:R-:W-:-:S05]  /*3ff0*/  FFMA R91, R140, R154, R91 ;  /* 0x0000009a8c5b7223 */ /* 0x000fca000000005b */
[----:B------:R0:W-:Y:S05]  /*4000*/  @P2 STG.E desc[UR36][R12.64+0x1a0], R91 ;  /* 0x0001a05b0c002986 */ /* 0x0001ea000c101924 */
[----:B------:R-:W-:Y:S05]  /*4010*/  @!P3 BRA `(.L_x_133) ;  /* 0x000000000004b947 */ /* 0x000fea0003800000 */
[----:B------:R0:W5:Y:S02]  /*4020*/  LDG.E.LTC128B R174, desc[UR36][R162.64+0x1a4] ;  /* 0x0001a424a2ae7981 */ /* 0x000164000c1e1920 */
.L_x_133:
[----:B------:R-:W-:Y:S05]  /*4030*/  BSYNC B1 ;  /* 0x0000000000017941 */ /* 0x000fea0003800000 */
.L_x_132:
[----:B-----5:R-:W-:Y:S01]  /*4040*/  FMUL R90, R174, R155 ;  /* 0x0000009bae5a7220 */ /* 0x020fe20000400000 */
[----:B------:R-:W-:Y:S01]  /*4050*/  ISETP.GT.AND P2, PT, R0, 0x68, P1 ;  /* 0x000000680000780c */ /* 0x000fe20000f44270 */
[----:B------:R-:W-:Y:S02]  /*4060*/  BSSY B1, `(.L_x_134) ;  /* 0x0000005000017945 */ /* 0x000fe40003800000 */
[----:B------:R-:W-:-:S05]  /*4070*/  FFMA R141, R141, R154, R90 ;  /* 0x0000009a8d8d7223 */ /* 0x000fca000000005a */
[----:B------:R0:W-:Y:S05]  /*4080*/  @P3 STG.E desc[UR36][R12.64+0x1a4], R141 ;  /* 0x0001a48d0c003986 */ /* 0x0001ea000c101924 */
[----:B------:R-:W-:Y:S05]  /*4090*/  @!P2 BRA `(.L_x_135) ;  /* 0x000000000004a947 */ /* 0x000fea0003800000 */
[----:B------:R0:W5:Y:S02]  /*40a0*/  LDG.E.LTC128B R174, desc[UR36][R88.64+0x1a0] ;  /* 0x0001a02458ae7981 */ /* 0x000164000c1e1920 */
.L_x_135:
[----:B------:R-:W-:Y:S05]  /*40b0*/  BSYNC B1 ;  /* 0x0000000000017941 */ /* 0x000fea0003800000 */
.L_x_134:
        /* <DEDUP_REMOVED lines=9> */
.L_x_137:
[----:B------:R-:W-:Y:S05]  /*4150*/  BSYNC B1 ;  /* 0x0000000000017941 */ /* 0x000fea0003800000 */
.L_x_136:
        /* <DEDUP_REMOVED lines=9> */
.L_x_139:
[----:B------:R-:W-:Y:S05]  /*41f0*/  BSYNC B1 ;  /* 0x0000000000017941 */ /* 0x000fea0003800000 */
.L_x_138:
[----:B0----5:R-:W-:Y:S01]  /*4200*/  FMUL R91, R174, R155 ;  /* 0x0000009bae5b7220 */ /* 0x021fe20000400000 */
[----:B------:R-:W-:Y:S01]  /*4210*/  ISETP.GT.AND P3, PT, R0, 0x71, P0 ;  /* 0x000000710000780c */ /* 0x000fe20000764270 */
[----:B------:R-:W-:Y:S02]  /*4220*/  BSSY B1, `(.L_x_140) ;  /* 0x0000005000017945 */ /* 0x000fe40003800000 */
[----:B------:R-:W-:-:S05]  /*4230*/  FFMA R91, R144, R154, R91 ;  /* 0x0000009a905b7223 */ /* 0x000fca000000005b */
[----:B------:R0:W-:Y:S05]  /*4240*/  @P2 STG.E desc[UR36][R12.64+0x1c0], R91 ;  /* 0x0001c05b0c002986 */ /* 0x0001ea000c101924 */
[----:B------:R-:W-:Y:S05]  /*4250*/  @!P3 BRA `(.L_x_141) ;  /* 0x000000000004b947 */ /* 0x000fea0003800000 */
[----:B------:R0:W5:Y:S02]  /*4260*/  LDG.E.LTC128B R174, desc[UR36][R162.64+0x1c4] ;  /* 0x0001c424a2ae7981 */ /* 0x000164000c1e1920 */
.L_x_141:
[----:B------:R-:W-:Y:S05]  /*4270*/  BSYNC B1 ;  /* 0x0000000000017941 */ /* 0x000fea0003800000 */
.L_x_140:
[----:B-----5:R-:W-:Y:S01]  /*4280*/  FMUL R90, R174, R155 ;  /* 0x0000009bae5a7220 */ /* 0x020fe20000400000 */
[----:B------:R-:W-:Y:S01]  /*4290*/  ISETP.GT.AND P2, PT, R0, 0x70, P1 ;  /* 0x000000700000780c */ /* 0x000fe20000f44270 */
[----:B------:R-:W-:Y:S02]  /*42a0*/  BSSY B1, `(.L_x_142) ;  /* 0x0000005000017945 */ /* 0x000fe40003800000 */
[----:B------:R-:W-:-:S05]  /*42b0*/  FFMA R145, R145, R154, R90 ;  /* 0x0000009a91917223 */ /* 0x000fca000000005a */
[----:B------:R0:W-:Y:S05]  /*42c0*/  @P3 STG.E desc[UR36][R12.64+0x1c4], R145 ;  /* 0x0001c4910c003986 */ /* 0x0001ea000c101924 */
[----:B------:R-:W-:Y:S05]  /*42d0*/  @!P2 BRA `(.L_x_143) ;  /* 0x000000000004a947 */ /* 0x000fea0003800000 */
[----:B------:R0:W5:Y:S02]  /*42e0*/  LDG.E.LTC128B R174, desc[UR36][R88.64+0x1c0] ;  /* 0x0001c02458ae7981 */ /* 0x000164000c1e1920 */
.L_x_143:
[----:B------:R-:W-:Y:S05]  /*42f0*/  BSYNC B1 ;  /* 0x0000000000017941 */ /* 0x000fea0003800000 */
.L_x_142:
        /* <DEDUP_REMOVED lines=9> */
.L_x_145:
[----:B------:R-:W-:Y:S05]  /*4390*/  BSYNC B1 ;  /* 0x0000000000017941 */ /* 0x000fea0003800000 */
.L_x_144:
        /* <DEDUP_REMOVED lines=9> */
.L_x_147:
[----:B------:R-:W-:Y:S05]  /*4430*/  BSYNC B1 ;  /* 0x0000000000017941 */ /* 0x000fea0003800000 */
.L_x_146:
[----:B0----5:R-:W-:Y:S01]  /*4440*/  FMUL R91, R174, R155 ;  /* 0x0000009bae5b7220 */ /* 0x021fe20000400000 */
[----:B------:R-:W-:Y:S01]  /*4450*/  ISETP.GT.AND P0, PT, R0, 0x79, P0 ;  /* 0x000000790000780c */ /* 0x000fe20000704270 */
[----:B------:R-:W-:Y:S01]  /*4460*/  BSSY B1, `(.L_x_148) ;  /* 0x0000006000017945 */ /* 0x000fe20003800000 */
[----:B------:R-:W-:Y:S01]  /*4470*/  IADD3 R153, P2, R153, 0x80, RZ ;  /* 0x0000008099997810 */ /* 0x000fe20007f5e0ff */
[----:B------:R-:W-:-:S05]  /*4480*/  FFMA R91, R148, R154, R91 ;  /* 0x0000009a945b7223 */ /* 0x000fca000000005b */
[----:B------:R0:W-:Y:S05]  /*4490*/  @P4 STG.E desc[UR36][R12.64+0x1e0], R91 ;  /* 0x0001e05b0c004986 */ /* 0x0001ea000c101924 */
[----:B------:R-:W-:Y:S05]  /*44a0*/  @!P0 BRA `(.L_x_149) ;  /* 0x0000000000048947 */ /* 0x000fea0003800000 */
[----:B------:R0:W5:Y:S02]  /*44b0*/  LDG.E.LTC128B R174, desc[UR36][R162.64+0x1e4] ;  /* 0x0001e424a2ae7981 */ /* 0x000164000c1e1920 */
.L_x_149:
[----:B------:R-:W-:Y:S05]  /*44c0*/  BSYNC B1 ;  /* 0x0000000000017941 */ /* 0x000fea0003800000 */
.L_x_148:
[----:B------:R-:W-:Y:S01]  /*44d0*/  IADD3.X R9, RZ, R9, RZ, P2, !PT ;  /* 0x00000009ff097210 */ /* 0x000fe200017fe4ff */
[----:B-----5:R-:W-:Y:S01]  /*44e0*/  FMUL R8, R174, R155 ;  /* 0x0000009bae087220 */ /* 0x020fe20000400000 */
[----:B------:R-:W-:Y:S01]  /*44f0*/  ISETP.GT.AND P2, PT, R0, 0x78, P1 ;  /* 0x000000780000780c */ /* 0x000fe20000f44270 */
[----:B------:R-:W-:Y:S02]  /*4500*/  BSSY B1, `(.L_x_150) ;  /* 0x0000008000017945 */ /* 0x000fe40003800000 */
[----:B------:R-:W-:Y:S01]  /*4510*/  FFMA R149, R149, R154, R8 ;  /* 0x0000009a95957223 */ /* 0x000fe20000000008 */
[----:B------:R-:W-:Y:S02]  /*4520*/  IMAD R90, R9, R156, RZ ;  /* 0x0000009c095a7224 */ /* 0x000fe400078e02ff */
[----:B------:R-:W-:Y:S02]  /*4530*/  @P0 IMAD.MOV.U32 R8, RZ, RZ, R12 ;  /* 0x000000ffff080224 */ /* 0x000fe400078e000c */
[----:B------:R-:W-:-:S05]  /*4540*/  @P0 IMAD.MOV.U32 R9, RZ, RZ, R13 ;  /* 0x000000ffff090224 */ /* 0x000fca00078e000d */
[----:B------:R0:W-:Y:S01]  /*4550*/  @P0 STG.E desc[UR36][R8.64+0x1e4], R149 ;  /* 0x0001e49508000986 */ /* 0x0001e2000c101924 */
[----:B------:R-:W-:Y:S05]  /*4560*/  @!P2 BRA `(.L_x_151) ;  /* 0x000000000004a947 */ /* 0x000fea0003800000 */
[----:B------:R0:W5:Y:S02]  /*4570*/  LDG.E.LTC128B R174, desc[UR36][R88.64+0x1e0] ;  /* 0x0001e02458ae7981 */ /* 0x000164000c1e1920 */
.L_x_151:
[----:B------:R-:W-:Y:S05]  /*4580*/  BSYNC B1 ;  /* 0x0000000000017941 */ /* 0x000fea0003800000 */
.L_x_150:
[----:B0----5:R-:W-:Y:S01]  /*4590*/  FMUL R9, R174, R155 ;  /* 0x0000009bae097220 */ /* 0x021fe20000400000 */
[----:B------:R-:W-:Y:S01]  /*45a0*/  @P2 MOV R8, R168 ;  /* 0x000000a800082202 */ /* 0x000fe20000000f00 */
[----:B------:R-:W-:Y:S01]  /*45b0*/  IMAD R93, R153, R157, R90 ;  /* 0x0000009d995d7224 */ /* 0x000fe200078e025a */
[----:B------:R-:W-:Y:S01]  /*45c0*/  ISETP.GT.AND P1, PT, R0, 0x79, P1 ;  /* 0x000000790000780c */ /* 0x000fe20000f24270 */
[----:B------:R-:W-:Y:S01]  /*45d0*/  FFMA R95, R150, R154, R9 ;  /* 0x0000009a965f7223 */ /* 0x000fe20000000009 */
[----:B------:R-:W-:Y:S01]  /*45e0*/  @P2 IMAD.MOV.U32 R9, RZ, RZ, R169 ;  /* 0x000000ffff092224 */ /* 0x000fe200078e00a9 */
[----:B------:R-:W-:Y:S01]  /*45f0*/  ISETP.GT.AND P0, PT, R3, 0x80, PT ;  /* 0x000000800300780c */ /* 0x000fe20003f04270 */
[----:B------:R-:W-:Y:S01]  /*4600*/  IMAD.WIDE.U32 R90, R153, R156, R20 ;  /* 0x0000009c995a7225 */ /* 0x000fe200078e0014 */
[----:B------:R-:W-:Y:S02]  /*4610*/  BSSY B1, `(.L_x_152) ;  /* 0x0000006000017945 */ /* 0x000fe40003800000 */
[----:B------:R0:W-:Y:S01]  /*4620*/  @P2 STG.E desc[UR36][R8.64+0x1e0], R95 ;  /* 0x0001e05f08002986 */ /* 0x0001e2000c101924 */
[----:B------:R-:W-:Y:S01]  /*4630*/  ISETP.GT.AND P5, PT, R0, RZ, P0 ;  /* 0x000000ff0000720c */ /* 0x000fe200007a4270 */
[----:B------:R-:W-:-:S04]  /*4640*/  IMAD.IADD R92, R91, 0x1, R93 ;  /* 0x000000015b5c7824 */ /* 0x000fc800078e025d */
[----:B------:R-:W-:Y:S08]  /*4650*/  @!P1 BRA `(.L_x_153) ;  /* 0x0000000000049947 */ /* 0x000ff00003800000 */
[----:B------:R0:W5:Y:S02]  /*4660*/  LDG.E.LTC128B R174, desc[UR36][R88.64+0x1e4] ;  /* 0x0001e42458ae7981 */ /* 0x000164000c1e1920 */
.L_x_153:
[----:B------:R-:W-:Y:S05]  /*4670*/  BSYNC B1 ;  /* 0x0000000000017941 */ /* 0x000fea0003800000 */
.L_x_152:
[----:B0--3-5:R-:W-:Y:S01]  /*4680*/  FMUL R88, R174, R155 ;  /* 0x0000009bae587220 */ /* 0x029fe20000400000 */
[----:B------:R-:W-:-:S03]  /*4690*/  LEA R8, P2, R90, R10, 0x2 ;  /* 0x0000000a5a087211 */ /* 0x000fc600078410ff */
[----:B------:R-:W-:Y:S01]  /*46a0*/  FFMA R151, R151, R154, R88 ;  /* 0x0000009a97977223 */ /* 0x000fe20000000058 */
[----:B------:R-:W-:-:S04]  /*46b0*/  LEA.HI.X R9, R90, R11, R92, 0x2, P2 ;  /* 0x0000000b5a097211 */ /* 0x000fc800010f145c */
[----:B------:R0:W-:Y:S04]  /*46c0*/  @P1 STG.E desc[UR36][R168.64+0x1e4], R151 ;  /* 0x0001e497a8001986 */ /* 0x0001e8000c101924 */
[----:B------:R3:W2:Y:S01]  /*46d0*/  @P5 LDG.E.LTC128B R174, desc[UR36][R8.64] ;  /* 0x0000002408ae5981 */ /* 0x0006a2000c1e1920 */
[-C--:B------:R-:W-:Y:S01]  /*46e0*/  IMAD.WIDE.U32 R88, R153, R156.reuse, R6 ;  /* 0x0000009c99587225 */ /* 0x080fe200078e0006 */
[----:B------:R-:W-:Y:S01]  /*46f0*/  SHF.L.U64.HI R97, R4, 0x9, R5 ;  /* 0x0000000904617819 */ /* 0x000fe20000010205 */
[----:B------:R-:W-:Y:S01]  /*4700*/  BSSY B1, `(.L_x_154) ;  /* 0x0000013000017945 */ /* 0x000fe20003800000 */
[----:B------:R-:W-:Y:S01]  /*4710*/  ISETP.GT.AND P4, PT, R0, 0x1, P0 ;  /* 0x000000010000780c */ /* 0x000fe20000784270 */
[----:B------:R-:W-:Y:S01]  /*4720*/  IMAD.SHL.U32 R95, R4, 0x200, RZ ;  /* 0x00000200045f7824 */ /* 0x000fe200078e00ff */
[----:B------:R-:W-:Y:S01]  /*4730*/  IADD3 R89, R93, R89, RZ ;  /* 0x000000595d597210 */ /* 0x000fe20007ffe0ff */
[----:B------:R-:W-:-:S04]  /*4740*/  IMAD.WIDE.U32 R156, R153, R156, R160 ;  /* 0x0000009c999c7225 */ /* 0x000fc800078e00a0 */
[----:B------:R-:W-:Y:S01]  /*4750*/  IMAD.WIDE.U32 R90, R23, R14, R88 ;  /* 0x0000000e175a7225 */ /* 0x000fe200078e0058 */
[----:B------:R-:W-:Y:S02]  /*4760*/  IADD3 R88, P2, R95, R12, RZ ;  /* 0x0000000c5f587210 */ /* 0x000fe40007f5e0ff */
[----:B------:R-:W-:Y:S01]  /*4770*/  IADD3 R158, P3, R158, R156, RZ ;  /* 0x0000009c9e9e7210 */ /* 0x000fe20007f7e0ff */
[----:B---3--:R-:W-:Y:S01]  /*4780*/  IMAD.IADD R8, R15, 0x1, R91 ;  /* 0x000000010f087824 */ /* 0x008fe200078e025b */
[----:B------:R-:W-:Y:S01]  /*4790*/  IADD3.X R89, R97, R13, RZ, P2, !PT ;  /* 0x0000000d61597210 */ /* 0x000fe200017fe4ff */
[----:B------:R-:W-:Y:S01]  /*47a0*/  IMAD.IADD R157, R93, 0x1, R157 ;  /* 0x000000015d9d7824 */ /* 0x000fe200078e029d */
[----:B------:R-:W-:Y:S02]  /*47b0*/  LEA R4, P1, R90, R10, 0x2 ;  /* 0x0000000a5a047211 */ /* 0x000fe400078210ff */
[----:B------:R-:W-:Y:S01]  /*47c0*/  IADD3 R92, P2, R6, R156, RZ ;  /* 0x0000009c065c7210 */ /* 0x000fe20007f5e0ff */
[----:B--2---:R-:W-:-:S04]  /*47d0*/  FMUL R5, R174, R155 ;  /* 0x0000009bae057220 */ /* 0x004fc80000400000 */
[----:B------:R-:W-:Y:S01]  /*47e0*/  FFMA R9, R24, R154, R5 ;  /* 0x0000009a18097223 */ /* 0x000fe20000000005 */
[----:B------:R-:W-:-:S04]  /*47f0*/  LEA.HI.X R5, R90, R11, R8, 0x2, P1 ;  /* 0x0000000b5a057211 */ /* 0x000fc800008f1408 */
[----:B------:R0:W-:Y:S01]  /*4800*/  @P5 STG.E desc[UR36][R88.64], R9 ;  /* 0x0000000958005986 */ /* 0x0001e2000c101924 */
[----:B------:R-:W-:Y:S05]  /*4810*/  @!P4 BRA `(.L_x_155) ;  /* 0x000000000004c947 */ /* 0x000fea0003800000 */
[----:B------:R2:W5:Y:S02]  /*4820*/  LDG.E.LTC128B R174, desc[UR36][R4.64+0x4] ;  /* 0x0000042404ae7981 */ /* 0x000564000c1e1920 */
.L_x_155:
[----:B------:R-:W-:Y:S05]  /*4830*/  BSYNC B1 ;  /* 0x0000000000017941 */ /* 0x000fea0003800000 */
.L_x_154:
[----:B-----5:R-:W-:Y:S01]  /*4840*/  FMUL R6, R174, R155 ;  /* 0x0000009bae067220 */ /* 0x020fe20000400000 */
[----:B------:R-:W-:Y:S01]  /*4850*/  @P4 IMAD.MOV.U32 R24, RZ, RZ, R88 ;  /* 0x000000ffff184224 */ /* 0x000fe200078e0058 */
[----:B------:R-:W-:Y:S01]  /*4860*/  ISETP.GT.AND P1, PT, R3, 0x88, PT ;  /* 0x000000880300780c */ /* 0x000fe20003f24270 */
[----:B------:R-:W-:Y:S02]  /*4870*/  IMAD.X R3, R157, 0x1, R21, P3 ;  /* 0x000000019d037824 */ /* 0x000fe400018e0615 */
[----:B0-----:R-:W-:Y:S01]  /*4880*/  FFMA R9, R25, R154, R6 ;  /* 0x0000009a19097223 */ /* 0x001fe20000000006 */
[----:B------:R-:W-:Y:S01]  /*4890*/  @P4 IMAD.MOV.U32 R25, RZ, RZ, R89 ;  /* 0x000000ffff194224 */ /* 0x000fe200078e0059 */
[----:B------:R-:W-:Y:S01]  /*48a0*/  IADD3.X R93, R7, R157, RZ, P2, !PT ;  /* 0x0000009d075d7210 */ /* 0x000fe200017fe4ff */
[----:B------:R-:W-:Y:S01]  /*48b0*/  BSSY B1, `(.L_x_156) ;  /* 0x000000a000017945 */ /* 0x000fe20003800000 */
[----:B------:R-:W-:Y:S02]  /*48c0*/  ISETP.GT.AND P2, PT, R0, RZ, P1 ;  /* 0x000000ff0000720c */ /* 0x000fe40000f44270 */
[----:B------:R0:W-:Y:S01]  /*48d0*/  @P4 STG.E desc[UR36][R24.64+0x4], R9 ;  /* 0x0000040918004986 */ /* 0x0001e2000c101924 */
[----:B------:R-:W-:Y:S01]  /*48e0*/  IMAD.WIDE.U32 R20, R23, R14, R92 ;  /* 0x0000000e17147225 */ /* 0x000fe200078e005c */
[----:B------:R-:W-:-:S02]  /*48f0*/  LEA R6, P5, R158, R10, 0x2 ;  /* 0x0000000a9e067211 */ /* 0x000fc400078a10ff */
[----:B------:R-:W-:Y:S02]  /*4900*/  IADD3 R8, P3, R88, R165, RZ ;  /* 0x000000a558087210 */ /* 0x000fe40007f7e0ff */
[----:B------:R-:W-:Y:S02]  /*4910*/  LEA.HI.X R7, R158, R11, R3, 0x2, P5 ;  /* 0x0000000b9e077211 */ /* 0x000fe400028f1403 */
[----:B------:R-:W-:-:S03]  /*4920*/  IADD3 R15, R15, R21, RZ ;  /* 0x000000150f0f7210 */ /* 0x000fc60007ffe0ff */
[----:B------:R-:W-:Y:S06]  /*4930*/  @!P2 BRA `(.L_x_157) ;  /* 0x000000000004a947 */ /* 0x000fec0003800000 */
[----:B------:R3:W5:Y:S02]  /*4940*/  LDG.E.LTC128B R174, desc[UR36][R6.64] ;  /* 0x0000002406ae7981 */ /* 0x000764000c1e1920 */
.L_x_157:
[----:B------:R-:W-:Y:S05]  /*4950*/  BSYNC B1 ;  /* 0x0000000000017941 */ /* 0x000fea0003800000 */
.L_x_156:
[----:B-----5:R-:W-:Y:S01]  /*4960*/  FMUL R3, R174, R155 ;  /* 0x0000009bae037220 */ /* 0x020fe20000400000 */
[----:B0-----:R-:W-:Y:S01]  /*4970*/  IMAD.X R9, R89, 0x1, R167, P3 ;  /* 0x0000000159097824 */ /* 0x001fe200018e06a7 */
[----:B------:R-:W-:Y:S01]  /*4980*/  ISETP.GT.AND P4, PT, R0, 0x1, P1 ;  /* 0x000000010000780c */ /* 0x000fe20000f84270 */
[----:B------:R-:W-:Y:S01]  /*4990*/  BSSY B1, `(.L_x_158) ;  /* 0x0000007000017945 */ /* 0x000fe20003800000 */
[----:B------:R-:W-:Y:S01]  /*49a0*/  FFMA R3, R26, R154, R3 ;  /* 0x0000009a1a037223 */ /* 0x000fe20000000003 */
[----:B------:R-:W-:-:S04]  /*49b0*/  LEA R10, P5, R20, R10, 0x2 ;  /* 0x0000000a140a7211 */ /* 0x000fc800078a10ff */
[----:B------:R0:W-:Y:S01]  /*49c0*/  @P2 STG.E desc[UR36][R8.64], R3 ;  /* 0x0000000308002986 */ /* 0x0001e2000c101924 */
[----:B------:R-:W-:-:S05]  /*49d0*/  LEA.HI.X R11, R20, R11, R15, 0x2, P5 ;  /* 0x0000000b140b7211 */ /* 0x000fca00028f140f */
[----:B------:R-:W-:Y:S05]  /*49e0*/  @!P4 BRA `(.L_x_159) ;  /* 0x000000000004c947 */ /* 0x000fea0003800000 */
[----:B------:R0:W5:Y:S02]  /*49f0*/  LDG.E.LTC128B R174, desc[UR36][R10.64+0x4] ;  /* 0x000004240aae7981 */ /* 0x000164000c1e1920 */
.L_x_159:
[----:B------:R-:W-:Y:S05]  /*4a00*/  BSYNC B1 ;  /* 0x0000000000017941 */ /* 0x000fea0003800000 */
.L_x_158:
[----:B---3-5:R-:W-:Y:S01]  /*4a10*/  FMUL R6, R174, R155 ;  /* 0x0000009bae067220 */ /* 0x028fe20000400000 */
[----:B------:R-:W-:Y:S01]  /*4a20*/  ISETP.GT.AND P2, PT, R0, 0x8, P0 ;  /* 0x000000080000780c */ /* 0x000fe20000744270 */
[----:B------:R-:W-:Y:S02]  /*4a30*/  BSSY B1, `(.L_x_160) ;  /* 0x0000005000017945 */ /* 0x000fe40003800000 */
[----:B------:R-:W-:-:S05]  /*4a40*/  FFMA R27, R27, R154, R6 ;  /* 0x0000009a1b1b7223 */ /* 0x000fca0000000006 */
[----:B------:R3:W-:Y:S05]  /*4a50*/  @P4 STG.E desc[UR36][R8.64+0x4], R27 ;  /* 0x0000041b08004986 */ /* 0x0007ea000c101924 */
[----:B------:R-:W-:Y:S05]  /*4a60*/  @!P2 BRA `(.L_x_161) ;  /* 0x000000000004a947 */ /* 0x000fea0003800000 */
[----:B------:R0:W5:Y:S02]  /*4a70*/  LDG.E.LTC128B R174, desc[UR36][R4.64+0x20] ;  /* 0x0000202404ae7981 */ /* 0x000164000c1e1920 */
.L_x_161:
[----:B------:R-:W-:Y:S05]  /*4a80*/  BSYNC B1 ;  /* 0x0000000000017941 */ /* 0x000fea0003800000 */
.L_x_160:
[----:B0----5:R-:W-:Y:S01]  /*4a90*/  FMUL R3, R174, R155 ;  /* 0x0000009bae037220 */ /* 0x021fe20000400000 */
[----:B------:R-:W-:Y:S01]  /*4aa0*/  IMAD.MOV.U32 R6, RZ, RZ, R88 ;  /* 0x000000ffff067224 */ /* 0x000fe200078e0058 */
[----:B------:R-:W-:Y:S01]  /*4ab0*/  MOV R7, R89 ;  /* 0x0000005900077202 */ /* 0x000fe20000000f00 */
[----:B------:R-:W-:Y:S01]  /*4ac0*/  BSSY B1, `(.L_x_162) ;  /* 0x0000006000017945 */ /* 0x000fe20003800000 */
[----:B------:R-:W-:Y:S01]  /*4ad0*/  FFMA R3, R28, R154, R3 ;  /* 0x0000009a1c037223 */ /* 0x000fe20000000003 */
[----:B------:R-:W-:-:S04]  /*4ae0*/  ISETP.GT.AND P3, PT, R0, 0x9, P0 ;  /* 0x000000090000780c */ /* 0x000fc80000764270 */
[----:B------:R0:W-:Y:S09]  /*4af0*/  @P2 STG.E desc[UR36][R6.64+0x20], R3 ;  /* 0x0000200306002986 */ /* 0x0001f2000c101924 */
[----:B------:R-:W-:Y:S05]  /*4b00*/  @!P3 BRA `(.L_x_163) ;  /* 0x000000000004b947 */ /* 0x000fea0003800000 */
[----:B------:R0:W5:Y:S02]  /*4b10*/  LDG.E.LTC128B R174, desc[UR36][R4.64+0x24] ;  /* 0x0000242404ae7981 */ /* 0x000164000c1e1920 */
.L_x_163:
[----:B------:R-:W-:Y:S05]  /*4b20*/  BSYNC B1 ;  /* 0x0000000000017941 */ /* 0x000fea0003800000 */
.L_x_162:
[----:B---3-5:R-:W-:Y:S01]  /*4b30*/  FMUL R8, R174, R155 ;  /* 0x0000009bae087220 */ /* 0x028fe20000400000 */
[----:B------:R-:W-:Y:S01]  /*4b40*/  ISETP.GT.AND P5, PT, R0, 0x8, P1 ;  /* 0x000000080000780c */ /* 0x000fe20000fa4270 */
[----:B------:R-:W-:Y:S01]  /*4b50*/  BSSY B1, `(.L_x_164) ;  /* 0x0000006000017945 */ /* 0x000fe20003800000 */
[----:B------:R-:W-:Y:S01]  /*4b60*/  IADD3 R14, P2, R165, R88, RZ ;  /* 0x00000058a50e7210 */ /* 0x000fe20007f5e0ff */
[----:B------:R-:W-:-:S05]  /*4b70*/  FFMA R29, R29, R154, R8 ;  /* 0x0000009a1d1d7223 */ /* 0x000fca0000000008 */
[----:B------:R3:W-:Y:S05]  /*4b80*/  @P3 STG.E desc[UR36][R6.64+0x24], R29 ;  /* 0x0000241d06003986 */ /* 0x0007ea000c101924 */
[----:B------:R-:W-:Y:S05]  /*4b90*/  @!P5 BRA `(.L_x_165) ;  /* 0x000000000004d947 */ /* 0x000fea0003800000 */
[----:B------:R0:W5:Y:S02]  /*4ba0*/  LDG.E.LTC128B R174, desc[UR36][R10.64+0x20] ;  /* 0x000020240aae7981 */ /* 0x000164000c1e1920 */
.L_x_165:
[----:B------:R-:W-:Y:S05]  /*4bb0*/  BSYNC B1 ;  /* 0x0000000000017941 */ /* 0x000fea0003800000 */
.L_x_164:
[----:B0----5:R-:W-:Y:S01]  /*4bc0*/  FMUL R3, R174, R155 ;  /* 0x0000009bae037220 */ /* 0x021fe20000400000 */
[----:B------:R-:W-:Y:S01]  /*4bd0*/  IMAD.X R15, R167, 0x1, R89, P2 ;  /* 0x00000001a70f7824 */ /* 0x000fe200010e0659 */
[----:B------:R-:W-:Y:S01]  /*4be0*/  ISETP.GT.AND P4, PT, R0, 0x9, P1 ;  /* 0x000000090000780c */ /* 0x000fe20000f84270 */
[----:B------:R-:W-:Y:S01]  /*4bf0*/  BSSY B1, `(.L_x_166) ;  /* 0x0000006000017945 */ /* 0x000fe20003800000 */
[----:B------:R-:W-:Y:S01]  /*4c00*/  FFMA R3, R30, R154, R3 ;  /* 0x0000009a1e037223 */ /* 0x000fe20000000003 */
[----:B------:R-:W-:-:S04]  /*4c10*/  IADD3 R8, P3, P2, R165, R12, R95 ;  /* 0x0000000ca5087210 */ /* 0x000fc80007a7e05f */
[----:B------:R0:W-:Y:S06]  /*4c20*/  @P5 STG.E desc[UR36][R14.64+0x20], R3 ;  /* 0x000020030e005986 */ /* 0x0001ec000c101924 */
[----:B------:R-:W-:Y:S05]  /*4c30*/  @!P4 BRA `(.L_x_167) ;  /* 0x000000000004c947 */ /* 0x000fea0003800000 */
[----:B------:R0:W5:Y:S02]  /*4c40*/  LDG.E.LTC128B R174, desc[UR36][R10.64+0x24] ;  /* 0x000024240aae7981 */ /* 0x000164000c1e1920 */
.L_x_167:
[----:B------:R-:W-:Y:S05]  /*4c50*/  BSYNC B1 ;  /* 0x0000000000017941 */ /* 0x000fea0003800000 */
.L_x_166:
[----:B-----5:R-:W-:Y:S01]  /*4c60*/  FMUL R12, R174, R155 ;  /* 0x0000009bae0c7220 */ /* 0x020fe20000400000 */
[----:B------:R-:W-:Y:S01]  /*4c70*/  IADD3.X R9, R167, R13, R97, P3, P2 ;  /* 0x0000000da7097210 */ /* 0x000fe20001fe4461 */
[----:B------:R-:W-:Y:S01]  /*4c80*/  BSSY B1, `(.L_x_168) ;  /* 0x0000006000017945 */ /* 0x000fe20003800000 */
[----:B------:R-:W-:Y:S01]  /*4c90*/  ISETP.GT.AND P5, PT, R0, 0x10, P0 ;  /* 0x000000100000780c */ /* 0x000fe200007a4270 */
[----:B------:R-:W-:-:S05]  /*4ca0*/  FFMA R31, R31, R154, R12 ;  /* 0x0000009a1f1f7223 */ /* 0x000fca000000000c */
[----:B------:R0:W-:Y:S07]  /*4cb0*/  @P4 STG.E desc[UR36][R8.64+0x24], R31 ;  /* 0x0000241f08004986 */ /* 0x0001ee000c101924 */
[----:B------:R-:W-:Y:S05]  /*4cc0*/  @!P5 BRA `(.L_x_169) ;  /* 0x000000000004d947 */ /* 0x000fea0003800000 */
[----:B------:R0:W5:Y:S02]  /*4cd0*/  LDG.E.LTC128B R174, desc[UR36][R4.64+0x40] ;  /* 0x0000402404ae7981 */ /* 0x000164000c1e1920 */
.L_x_169:
[----:B------:R-:W-:Y:S05]  /*4ce0*/  BSYNC B1 ;  /* 0x0000000000017941 */ /* 0x000fea0003800000 */
.L_x_168:
[----:B0----5:R-:W-:Y:S01]  /*4cf0*/  FMUL R3, R174, R155 ;  /* 0x0000009bae037220 */ /* 0x021fe20000400000 */
[----:B------:R-:W-:Y:S01]  /*4d00*/  ISETP.GT.AND P2, PT, R0, 0x11, P0 ;  /* 0x000000110000780c */ /* 0x000fe20000744270 */
[----:B------:R-:W-:Y:S02]  /*4d10*/  BSSY B1, `(.L_x_170) ;  /* 0x0000005000017945 */ /* 0x000fe40003800000 */
[----:B------:R-:W-:-:S05]  /*4d20*/  FFMA R3, R32, R154, R3 ;  /* 0x0000009a20037223 */ /* 0x000fca0000000003 */
[----:B------:R0:W-:Y:S05]  /*4d30*/  @P5 STG.E desc[UR36][R6.64+0x40], R3 ;  /* 0x0000400306005986 */ /* 0x0001ea000c101924 */
[----:B------:R-:W-:Y:S05]  /*4d40*/  @!P2 BRA `(.L_x_171) ;  /* 0x000000000004a947 */ /* 0x000fea0003800000 */
[----:B------:R0:W5:Y:S02]  /*4d50*/  LDG.E.LTC128B R174, desc[UR36][R4.64+0x44] ;  /* 0x0000442404ae7981 */ /* 0x000164000c1e1920 */
.L_x_171:
[----:B------:R-:W-:Y:S05]  /*4d60*/  BSYNC B1 ;  /* 0x0000000000017941 */ /* 0x000fea0003800000 */
.L_x_170:
[----:B-----5:R-:W-:Y:S01]  /*4d70*/  FMUL R12, R174, R155 ;  /* 0x0000009bae0c7220 */ /* 0x020fe20000400000 */
[----:B------:R-:W-:Y:S01]  /*4d80*/  ISETP.GT.AND P3, PT, R0, 0x10, P1 ;  /* 0x000000100000780c */ /* 0x000fe20000f64270 */
[----:B------:R-:W-:Y:S02]  /*4d90*/  BSSY B1, `(.L_x_172) ;  /* 0x0000005000017945 */ /* 0x000fe40003800000 */
[----:B------:R-:W-:-:S05]  /*4da0*/  FFMA R33, R33, R154, R12 ;  /* 0x0000009a21217223 */ /* 0x000fca000000000c */
[----:B------:R0:W-:Y:S05]  /*4db0*/  @P2 STG.E desc[UR36][R6.64+0x44], R33 ;  /* 0x0000442106002986 */ /* 0x0001ea000c101924 */
[----:B------:R-:W-:Y:S05]  /*4dc0*/  @!P3 BRA `(.L_x_173) ;  /* 0x000000000004b947 */ /* 0x000fea0003800000 */
[----:B------:R0:W5:Y:S02]  /*4dd0*/  LDG.E.LTC128B R174, desc[UR36][R10.64+0x40] ;  /* 0x000040240aae7981 */ /* 0x000164000c1e1920 */
.L_x_173:
[----:B------:R-:W-:Y:S05]  /*4de0*/  BSYNC B1 ;  /* 0x0000000000017941 */ /* 0x000fea0003800000 */
.L_x_172:
[----:B0----5:R-:W-:Y:S01]  /*4df0*/  FMUL R3, R174, R155 ;  /* 0x0000009bae037220 */ /* 0x021fe20000400000 */
[----:B------:R-:W-:Y:S01]  /*4e00*/  ISETP.GT.AND P2, PT, R0, 0x11, P1 ;  /* 0x000000110000780c */ /* 0x000fe20000f44270 */
[----:B------:R-:W-:Y:S02]  /*4e10*/  BSSY B1, `(.L_x_174) ;  /* 0x0000005000017945 */ /* 0x000fe40003800000 */
[----:B------:R-:W-:-:S05]  /*4e20*/  FFMA R3, R34, R154, R3 ;  /* 0x0000009a22037223 */ /* 0x000fca0000000003 */
[----:B------:R0:W-:Y:S05]  /*4e30*/  @P3 STG.E desc[UR36][R8.64+0x40], R3 ;  /* 0x0000400308003986 */ /* 0x0001ea000c101924 */
[----:B------:R-:W-:Y:S05]  /*4e40*/  @!P2 BRA `(.L_x_175) ;  /* 0x000000000004a947 */ /* 0x000fea0003800000 */
[----:B------:R0:W5:Y:S02]  /*4e50*/  LDG.E.LTC128B R174, desc[UR36][R10.64+0x44] ;  /* 0x000044240aae7981 */ /* 0x000164000c1e1920 */
.L_x_175:
[----:B------:R-:W-:Y:S05]  /*4e60*/  BSYNC B1 ;  /* 0x0000000000017941 */ /* 0x000fea0003800000 */
.L_x_174:
[----:B-----5:R-:W-:Y:S01]  /*4e70*/  FMUL R12, R174, R155 ;  /* 0x0000009bae0c7220 */ /* 0x020fe20000400000 */
[----:B------:R-:W-:Y:S01]  /*4e80*/  ISETP.GT.AND P3, PT, R0, 0x18, P0 ;  /* 0x000000180000780c */ /* 0x000fe20000764270 */
[----:B------:R-:W-:Y:S02]  /*4e90*/  BSSY B1, `(.L_x_176) ;  /* 0x0000005000017945 */ /* 0x000fe40003800000 */
[----:B------:R-:W-:-:S05]  /*4ea0*/  FFMA R35, R35, R154, R12 ;  /* 0x0000009a23237223 */ /* 0x000fca000000000c */
[----:B------:R0:W-:Y:S05]  /*4eb0*/  @P2 STG.E desc[UR36][R8.64+0x44], R35 ;  /* 0x0000442308002986 */ /* 0x0001ea000c101924 */
[----:B------:R-:W-:Y:S05]  /*4ec0*/  @!P3 BRA `(.L_x_177) ;  /* 0x000000000004b947 */ /* 0x000fea0003800000 */
[----:B------:R0:W5:Y:S02]  /*4ed0*/  LDG.E.LTC128B R174, desc[UR36][R4.64+0x60] ;  /* 0x0000602404ae7981 */ /* 0x000164000c1e1920 */
.L_x_177:
[----:B------:R-:W-:Y:S05]  /*4ee0*/  BSYNC B1 ;  /* 0x0000000000017941 */ /* 0x000fea0003800000 */
.L_x_176:
[----:B0----5:R-:W-:Y:S01]  /*4ef0*/  FMUL R3, R174, R155 ;  /* 0x0000009bae037220 */ /* 0x021fe20000400000 */
[----:B------:R-:W-:Y:S01]  /*4f00*/  ISETP.GT.AND P2, PT, R0, 0x19, P0 ;  /* 0x000000190000780c */ /* 0x000fe20000744270 */
[----:B------:R-:W-:Y:S02]  /*4f10*/  BSSY B1, `(.L_x_178) ;  /* 0x0000005000017945 */ /* 0x000fe40003800000 */
[----:B------:R-:W-:-:S05]  /*4f20*/  FFMA R3, R36, R154, R3 ;  /* 0x0000009a24037223 */ /* 0x000fca0000000003 */
[----:B------:R0:W-:Y:S05]  /*4f30*/  @P3 STG.E desc[UR36][R6.64+0x60], R3 ;  /* 0x0000600306003986 */ /* 0x0001ea000c101924 */
[----:B------:R-:W-:Y:S05]  /*4f40*/  @!P2 BRA `(.L_x_179) ;  /* 0x000000000004a947 */ /* 0x000fea0003800000 */
[----:B------:R0:W5:Y:S02]  /*4f50*/  LDG.E.LTC128B R174, desc[UR36][R4.64+0x64] ;  /* 0x0000642404ae7981 */ /* 0x000164000c1e1920 */
.L_x_179:
[----:B------:R-:W-:Y:S05]  /*4f60*/  BSYNC B1 ;  /* 0x0000000000017941 */ /* 0x000fea0003800000 */
.L_x_178:
[----:B-----5:R-:W-:Y:S01]  /*4f70*/  FMUL R12, R174, R155 ;  /* 0x0000009bae0c7220 */ /* 0x020fe20000400000 */
[----:B------:R-:W-:Y:S01]  /*4f80*/  ISETP.GT.AND P3, PT, R0, 0x18, P1 ;  /* 0x000000180000780c */ /* 0x000fe20000f64270 */
[----:B------:R-:W-:Y:S02]  /*4f90*/  BSSY B1, `(.L_x_180) ;  /* 0x0000005000017945 */ /* 0x000fe40003800000 */
[----:B------:R-:W-:-:S05]  /*4fa0*/  FFMA R37, R37, R154, R12 ;  /* 0x0000009a25257223 */ /* 0x000fca000000000c */
[----:B------:R0:W-:Y:S05]  /*4fb0*/  @P2 STG.E desc[UR36][R6.64+0x64], R37 ;  /* 0x0000642506002986 */ /* 0x0001ea000c101924 */
[----:B------:R-:W-:Y:S05]  /*4fc0*/  @!P3 BRA `(.L_x_181) ;  /* 0x000000000004b947 */ /* 0x000fea0003800000 */
[----:B------:R0:W5:Y:S02]  /*4fd0*/  LDG.E.LTC128B R174, desc[UR36][R10.64+0x60] ;  /* 0x000060240aae7981 */ /* 0x000164000c1e1920 */
.L_x_181:
[----:B------:R-:W-:Y:S05]  /*4fe0*/  BSYNC B1 ;  /* 0x0000000000017941 */ /* 0x000fea0003800000 */
.L_x_180:
[----:B0----5:R-:W-:Y:S01]  /*4ff0*/  FMUL R3, R174, R155 ;  /* 0x0000009bae037220 */ /* 0x021fe20000400000 */
[----:B------:R-:W-:Y:S01]  /*5000*/  ISETP.GT.AND P2, PT, R0, 0x19, P1 ;  /* 0x000000190000780c */ /* 0x000fe20000f44270 */
[----:B------:R-:W-:Y:S02]  /*5010*/  BSSY B1, `(.L_x_182) ;  /* 0x0000005000017945 */ /* 0x000fe40003800000 */
[----:B------:R-:W-:-:S05]  /*5020*/  FFMA R3, R38, R154, R3 ;  /* 0x0000009a26037223 */ /* 0x000fca0000000003 */
[----:B------:R0:W-:Y:S05]  /*5030*/  @P3 STG.E desc[UR36][R8.64+0x60], R3 ;  /* 0x0000600308003986 */ /* 0x0001ea000c101924 */
[----:B------:R-:W-:Y:S05]  /*5040*/  @!P2 BRA `(.L_x_183) ;  /* 0x000000000004a947 */ /* 0x000fea0003800000 */
[----:B------:R0:W5:Y:S02]  /*5050*/  LDG.E.LTC128B R174, desc[UR36][R10.64+0x64] ;  /* 0x000064240aae7981 */ /* 0x000164000c1e1920 */
.L_x_183:
[----:B------:R-:W-:Y:S05]  /*5060*/  BSYNC B1 ;  /* 0x0000000000017941 */ /* 0x000fea0003800000 */
.L_x_182:
[----:B-----5:R-:W-:Y:S01]  /*5070*/  FMUL R12, R174, R155 ;  /* 0x0000009bae0c7220 */ /* 0x020fe20000400000 */
[----:B------:R-:W-:Y:S01]  /*5080*/  ISETP.GT.AND P3, PT, R0, 0x20, P0 ;  /* 0x000000200000780c */ /* 0x000fe20000764270 */
[----:B------:R-:W-:Y:S02]  /*5090*/  BSSY B1, `(.L_x_184) ;  /* 0x0000005000017945 */ /* 0x000fe40003800000 */
[----:B------:R-:W-:-:S05]  /*50a0*/  FFMA R39, R39, R154, R12 ;  /* 0x0000009a27277223 */ /* 0x000fca000000000c */
[----:B------:R0:W-:Y:S05]  /*50b0*/  @P2 STG.E desc[UR36][R8.64+0x64], R39 ;  /* 0x0000642708002986 */ /* 0x0001ea000c101924 */
[----:B------:R-:W-:Y:S05]  /*50c0*/  @!P3 BRA `(.L_x_185) ;  /* 0x000000000004b947 */ /* 0x000fea0003800000 */
[----:B------:R0:W5:Y:S02]  /*50d0*/  LDG.E.LTC128B R174, desc[UR36][R4.64+0x80] ;  /* 0x0000802404ae7981 */ /* 0x000164000c1e1920 */
.L_x_185:
[----:B------:R-:W-:Y:S05]  /*50e0*/  BSYNC B1 ;  /* 0x0000000000017941 */ /* 0x000fea0003800000 */
.L_x_184:
[----:B0----5:R-:W-:Y:S01]  /*50f0*/  FMUL R3, R174, R155 ;  /* 0x0000009bae037220 */ /* 0x021fe20000400000 */
[----:B------:R-:W-:Y:S01]  /*5100*/  ISETP.GT.AND P2, PT, R0, 0x21, P0 ;  /* 0x000000210000780c */ /* 0x000fe20000744270 */
[----:B------:R-:W-:Y:S02]  /*5110*/  BSSY B1, `(.L_x_186) ;  /* 0x0000005000017945 */ /* 0x000fe40003800000 */
[----:B------:R-:W-:-:S05]  /*5120*/  FFMA R3, R40, R154, R3 ;  /* 0x0000009a28037223 */ /* 0x000fca0000000003 */
[----:B------:R0:W-:Y:S05]  /*5130*/  @P3 STG.E desc[UR36][R6.64+0x80], R3 ;  /* 0x0000800306003986 */ /* 0x0001ea000c101924 */
[----:B------:R-:W-:Y:S05]  /*5140*/  @!P2 BRA `(.L_x_187) ;  /* 0x000000000004a947 */ /* 0x000fea0003800000 */
[----:B------:R0:W5:Y:S02]  /*5150*/  LDG.E.LTC128B R174, desc[UR36][R4.64+0x84] ;  /* 0x0000842404ae7981 */ /* 0x000164000c1e1920 */
.L_x_187:
[----:B------:R-:W-:Y:S05]  /*5160*/  BSYNC B1 ;  /* 0x0000000000017941 */ /* 0x000fea0003800000 */
.L_x_186:
[----:B-----5:R-:W-:Y:S01]  /*5170*/  FMUL R12, R174, R155 ;  /* 0x0000009bae0c7220 */ /* 0x020fe20000400000 */
[----:B------:R-:W-:Y:S01]  /*5180*/  ISETP.GT.AND P3, PT, R0, 0x20, P1 ;  /* 0x000000200000780c */ /* 0x000fe20000f64270 */
[----:B------:R-:W-:Y:S02]  /*5190*/  BSSY B1, `(.L_x_188) ;  /* 0x0000005000017945 */ /* 0x000fe40003800000 */
[----:B------:R-:W-:-:S05]  /*51a0*/  FFMA R41, R41, R154, R12 ;  /* 0x0000009a29297223 */ /* 0x000fca000000000c */
[----:B------:R0:W-:Y:S05]  /*51b0*/  @P2 STG.E desc[UR36][R6.64+0x84], R41 ;  /* 0x0000842906002986 */ /* 0x0001ea000c101924 */
[----:B------:R-:W-:Y:S05]  /*51c0*/  @!P3 BRA `(.L_x_189) ;  /* 0x000000000004b947 */ /* 0x000fea0003800000 */
[----:B------:R0:W5:Y:S02]  /*51d0*/  LDG.E.LTC128B R174, desc[UR36][R10.64+0x80] ;  /* 0x000080240aae7981 */ /* 0x000164000c1e1920 */
.L_x_189:
[----:B------:R-:W-:Y:S05]  /*51e0*/  BSYNC B1 ;  /* 0x0000000000017941 */ /* 0x000fea0003800000 */
.L_x_188:
[----:B0----5:R-:W-:Y:S01]  /*51f0*/  FMUL R3, R174, R155 ;  /* 0x0000009bae037220 */ /* 0x021fe20000400000 */
[----:B------:R-:W-:Y:S01]  /*5200*/  ISETP.GT.AND P2, PT, R0, 0x21, P1 ;  /* 0x000000210000780c */ /* 0x000fe20000f44270 */
[----:B------:R-:W-:Y:S02]  /*5210*/  BSSY B1, `(.L_x_190) ;  /* 0x0000005000017945 */ /* 0x000fe40003800000 */
[----:B------:R-:W-:-:S05]  /*5220*/  FFMA R3, R42, R154, R3 ;  /* 0x0000009a2a037223 */ /* 0x000fca0000000003 */
[----:B------:R0:W-:Y:S05]  /*5230*/  @P3 STG.E desc[UR36][R8.64+0x80], R3 ;  /* 0x0000800308003986 */ /* 0x0001ea000c101924 */
[----:B------:R-:W-:Y:S05]  /*5240*/  @!P2 BRA `(.L_x_191) ;  /* 0x000000000004a947 */ /* 0x000fea0003800000 */
[----:B------:R0:W5:Y:S02]  /*5250*/  LDG.E.LTC128B R174, desc[UR36][R10.64+0x84] ;  /* 0x000084240aae7981 */ /* 0x000164000c1e1920 */
.L_x_191:
[----:B------:R-:W-:Y:S05]  /*5260*/  BSYNC B1 ;  /* 0x0000000000017941 */ /* 0x000fea0003800000 */
.L_x_190:
[----:B-----5:R-:W-:Y:S01]  /*5270*/  FMUL R12, R174, R155 ;  /* 0x0000009bae0c7220 */ /* 0x020fe20000400000 */
[----:B------:R-:W-:Y:S01]  /*5280*/  ISETP.GT.AND P3, PT, R0, 0x28, P0 ;  /* 0x000000280000780c */ /* 0x000fe20000764270 */
[----:B------:R-:W-:Y:S02]  /*5290*/  BSSY B1, `(.L_x_192) ;  /* 0x0000005000017945 */ /* 0x000fe40003800000 */
[----:B------:R-:W-:-:S05]  /*52a0*/  FFMA R43, R43, R154, R12 ;  /* 0x0000009a2b2b7223 */ /* 0x000fca000000000c */
[----:B------:R0:W-:Y:S05]  /*52b0*/  @P2 STG.E desc[UR36][R8.64+0x84], R43 ;  /* 0x0000842b08002986 */ /* 0x0001ea000c101924 */
[----:B------:R-:W-:Y:S05]  /*52c0*/  @!P3 BRA `(.L_x_193) ;  /* 0x000000000004b947 */ /* 0x000fea0003800000 */
[----:B------:R0:W5:Y:S02]  /*52d0*/  LDG.E.LTC128B R174, desc[UR36][R4.64+0xa0] ;  /* 0x0000a02404ae7981 */ /* 0x000164000c1e1920 */
.L_x_193:
[----:B------:R-:W-:Y:S05]  /*52e0*/  BSYNC B1 ;  /* 0x0000000000017941 */ /* 0x000fea0003800000 */
.L_x_192:
[----:B0----5:R-:W-:Y:S01]  /*52f0*/  FMUL R3, R174, R155 ;  /* 0x0000009bae037220 */ /* 0x021fe20000400000 */
[----:B------:R-:W-:Y:S01]  /*5300*/  ISETP.GT.AND P2, PT, R0, 0x29, P0 ;  /* 0x000000290000780c */ /* 0x000fe20000744270 */
[----:B------:R-:W-:Y:S02]  /*5310*/  BSSY B1, `(.L_x_194) ;  /* 0x0000005000017945 */ /* 0x000fe40003800000 */
[----:B------:R-:W-:-:S05]  /*5320*/  FFMA R3, R44, R154, R3 ;  /* 0x0000009a2c037223 */ /* 0x000fca0000000003 */
[----:B------:R0:W-:Y:S05]  /*5330*/  @P3 STG.E desc[UR36][R6.64+0xa0], R3 ;  /* 0x0000a00306003986 */ /* 0x0001ea000c101924 */
[----:B------:R-:W-:Y:S05]  /*5340*/  @!P2 BRA `(.L_x_195) ;  /* 0x000000000004a947 */ /* 0x000fea0003800000 */
[----:B------:R0:W5:Y:S02]  /*5350*/  LDG.E.LTC128B R174, desc[UR36][R4.64+0xa4] ;  /* 0x0000a42404ae7981 */ /* 0x000164000c1e1920 */
.L_x_195:
[----:B------:R-:W-:Y:S05]  /*5360*/  BSYNC B1 ;  /* 0x0000000000017941 */ /* 0x000fea0003800000 */
.L_x_194:
[----:B-----5:R-:W-:Y:S01]  /*5370*/  FMUL R12, R174, R155 ;  /* 0x0000009bae0c7220 */ /* 0x020fe20000400000 */
[----:B------:R-:W-:Y:S01]  /*5380*/  ISETP.GT.AND P3, PT, R0, 0x28, P1 ;  /* 0x000000280000780c */ /* 0x000fe20000f64270 */
[----:B------:R-:W-:Y:S02]  /*5390*/  BSSY B1, `(.L_x_196) ;  /* 0x0000005000017945 */ /* 0x000fe40003800000 */
[----:B------:R-:W-:-:S05]  /*53a0*/  FFMA R45, R45, R154, R12 ;  /* 0x0000009a2d2d7223 */ /* 0x000fca000000000c */
[----:B------:R0:W-:Y:S05]  /*53b0*/  @P2 STG.E desc[UR36][R6.64+0xa4], R45 ;  /* 0x0000a42d06002986 */ /* 0x0001ea000c101924 */
[----:B------:R-:W-:Y:S05]  /*53c0*/  @!P3 BRA `(.L_x_197) ;  /* 0x000000000004b947 */ /* 0x000fea0003800000 */
[----:B------:R0:W5:Y:S02]  /*53d0*/  LDG.E.LTC128B R174, desc[UR36][R10.64+0xa0] ;  /* 0x0000a0240aae7981 */ /* 0x000164000c1e1920 */
.L_x_197:
[----:B------:R-:W-:Y:S05]  /*53e0*/  BSYNC B1 ;  /* 0x0000000000017941 */ /* 0x000fea0003800000 */
.L_x_196:
[----:B0----5:R-:W-:Y:S01]  /*53f0*/  FMUL R3, R174, R155 ;  /* 0x0000009bae037220 */ /* 0x021fe20000400000 */
[----:B------:R-:W-:Y:S01]  /*5400*/  ISETP.GT.AND P2, PT, R0, 0x29, P1 ;  /* 0x000000290000780c */ /* 0x000fe20000f44270 */
[----:B------:R-:W-:Y:S02]  /*5410*/  BSSY B1, `(.L_x_198) ;  /* 0x0000005000017945 */ /* 0x000fe40003800000 */
[----:B------:R-:W-:-:S05]  /*5420*/  FFMA R3, R46, R154, R3 ;  /* 0x0000009a2e037223 */ /* 0x000fca0000000003 */
[----:B------:R0:W-:Y:S05]  /*5430*/  @P3 STG.E desc[UR36][R8.64+0xa0], R3 ;  /* 0x0000a00308003986 */ /* 0x0001ea000c101924 */
[----:B------:R-:W-:Y:S05]  /*5440*/  @!P2 BRA `(.L_x_199) ;  /* 0x000000000004a947 */ /* 0x000fea0003800000 */
[----:B------:R0:W5:Y:S02]  /*5450*/  LDG.E.LTC128B R174, desc[UR36][R10.64+0xa4] ;  /* 0x0000a4240aae7981 */ /* 0x000164000c1e1920 */
.L_x_199:
[----:B------:R-:W-:Y:S05]  /*5460*/  BSYNC B1 ;  /* 0x0000000000017941 */ /* 0x000fea0003800000 */
.L_x_198:
[----:B-----5:R-:W-:Y:S01]  /*5470*/  FMUL R12, R174, R155 ;  /* 0x0000009bae0c7220 */ /* 0x020fe20000400000 */
[----:B------:R-:W-:Y:S01]  /*5480*/  ISETP.GT.AND P3, PT, R0, 0x30, P0 ;  /* 0x000000300000780c */ /* 0x000fe20000764270 */
[----:B------:R-:W-:Y:S02]  /*5490*/  BSSY B1, `(.L_x_200) ;  /* 0x0000005000017945 */ /* 0x000fe40003800000 */
[----:B------:R-:W-:-:S05]  /*54a0*/  FFMA R47, R47, R154, R12 ;  /* 0x0000009a2f2f7223 */ /* 0x000fca000000000c */
[----:B------:R0:W-:Y:S05]  /*54b0*/  @P2 STG.E desc[UR36][R8.64+0xa4], R47 ;  /* 0x0000a42f08002986 */ /* 0x0001ea000c101924 */
[----:B------:R-:W-:Y:S05]  /*54c0*/  @!P3 BRA `(.L_x_201) ;  /* 0x000000000004b947 */ /* 0x000fea0003800000 */
[----:B------:R0:W5:Y:S02]  /*54d0*/  LDG.E.LTC128B R174, desc[UR36][R4.64+0xc0] ;  /* 0x0000c02404ae7981 */ /* 0x000164000c1e1920 */
.L_x_201:
[----:B------:R-:W-:Y:S05]  /*54e0*/  BSYNC B1 ;  /* 0x0000000000017941 */ /* 0x000fea0003800000 */
.L_x_200:
[----:B0----5:R-:W-:Y:S01]  /*54f0*/  FMUL R3, R174, R155 ;  /* 0x0000009bae037220 */ /* 0x021fe20000400000 */
[----:B------:R-:W-:Y:S01]  /*5500*/  ISETP.GT.AND P2, PT, R0, 0x31, P0 ;  /* 0x000000310000780c */ /* 0x000fe20000744270 */
[----:B------:R-:W-:Y:S02]  /*5510*/  BSSY B1, `(.L_x_202) ;  /* 0x0000005000017945 */ /* 0x000fe40003800000 */
[----:B------:R-:W-:-:S05]  /*5520*/  FFMA R3, R48, R154, R3 ;  /* 0x0000009a30037223 */ /* 0x000fca0000000003 */
[----:B------:R0:W-:Y:S05]  /*5530*/  @P3 STG.E desc[UR36][R6.64+0xc0], R3 ;  /* 0x0000c00306003986 */ /* 0x0001ea000c101924 */
[----:B------:R-:W-:Y:S05]  /*5540*/  @!P2 BRA `(.L_x_203) ;  /* 0x000000000004a947 */ /* 0x000fea0003800000 */
[----:B------:R0:W5:Y:S02]  /*5550*/  LDG.E.LTC128B R174, desc[UR36][R4.64+0xc4] ;  /* 0x0000c42404ae7981 */ /* 0x000164000c1e1920 */
.L_x_203:
[----:B------:R-:W-:Y:S05]  /*5560*/  BSYNC B1 ;  /* 0x0000000000017941 */ /* 0x000fea0003800000 */
.L_x_202:
[----:B-----5:R-:W-:Y:S01]  /*5570*/  FMUL R12, R174, R155 ;  /* 0x0000009bae0c7220 */ /* 0x020fe20000400000 */
[----:B------:R-:W-:Y:S01]  /*5580*/  ISETP.GT.AND P3, PT, R0, 0x30, P1 ;  /* 0x000000300000780c */ /* 0x000fe20000f64270 */
[----:B------:R-:W-:Y:S02]  /*5590*/  BSSY B1, `(.L_x_204) ;  /* 0x0000005000017945 */ /* 0x000fe40003800000 */
[----:B------:R-:W-:-:S05]  /*55a0*/  FFMA R49, R49, R154, R12 ;  /* 0x0000009a31317223 */ /* 0x000fca000000000c */
[----:B------:R0:W-:Y:S05]  /*55b0*/  @P2 STG.E desc[UR36][R6.64+0xc4], R49 ;  /* 0x0000c43106002986 */ /* 0x0001ea000c101924 */
[----:B------:R-:W-:Y:S05]  /*55c0*/  @!P3 BRA `(.L_x_205) ;  /* 0x000000000004b947 */ /* 0x000fea0003800000 */
[----:B------:R0:W5:Y:S02]  /*55d0*/  LDG.E.LTC128B R174, desc[UR36][R10.64+0xc0] ;  /* 0x0000c0240aae7981 */ /* 0x000164000c1e1920 */
.L_x_205:
[----:B------:R-:W-:Y:S05]  /*55e0*/  BSYNC B1 ;  /* 0x0000000000017941 */ /* 0x000fea0003800000 */
.L_x_204:
[----:B0----5:R-:W-:Y:S01]  /*55f0*/  FMUL R3, R174, R155 ;  /* 0x0000009bae037220 */ /* 0x021fe20000400000 */
[----:B------:R-:W-:Y:S01]  /*5600*/  ISETP.GT.AND P2, PT, R0, 0x31, P1 ;  /* 0x000000310000780c */ /* 0x000fe20000f44270 */
[----:B------:R-:W-:Y:S02]  /*5610*/  BSSY B1, `(.L_x_206) ;  /* 0x0000005000017945 */ /* 0x000fe40003800000 */
[----:B------:R-:W-:-:S05]  /*5620*/  FFMA R3, R50, R154, R3 ;  /* 0x0000009a32037223 */ /* 0x000fca0000000003 */
[----:B------:R0:W-:Y:S05]  /*5630*/  @P3 STG.E desc[UR36][R8.64+0xc0], R3 ;  /* 0x0000c00308003986 */ /* 0x0001ea000c101924 */
[----:B------:R-:W-:Y:S05]  /*5640*/  @!P2 BRA `(.L_x_207) ;  /* 0x000000000004a947 */ /* 0x000fea0003800000 */
[----:B------:R0:W5:Y:S02]  /*5650*/  LDG.E.LTC128B R174, desc[UR36][R10.64+0xc4] ;  /* 0x0000c4240aae7981 */ /* 0x000164000c1e1920 */
.L_x_207:
[----:B------:R-:W-:Y:S05]  /*5660*/  BSYNC B1 ;  /* 0x0000000000017941 */ /* 0x000fea0003800000 */
.L_x_206:
[----:B-----5:R-:W-:Y:S01]  /*5670*/  FMUL R12, R174, R155 ;  /* 0x0000009bae0c7220 */ /* 0x020fe20000400000 */
[----:B------:R-:W-:Y:S01]  /*5680*/  ISETP.GT.AND P3, PT, R0, 0x38, P0 ;  /* 0x000000380000780c */ /* 0x000fe20000764270 */
[----:B------:R-:W-:Y:S02]  /*5690*/  BSSY B1, `(.L_x_208) ;  /* 0x0000005000017945 */ /* 0x000fe40003800000 */
[----:B------:R-:W-:-:S05]  /*56a0*/  FFMA R51, R51, R154, R12 ;  /* 0x0000009a33337223 */ /* 0x000fca000000000c */
[----:B------:R0:W-:Y:S05]  /*56b0*/  @P2 STG.E desc[UR36][R8.64+0xc4], R51 ;  /* 0x0000c43308002986 */ /* 0x0001ea000c101924 */
[----:B------:R-:W-:Y:S05]  /*56c0*/  @!P3 BRA `(.L_x_209) ;  /* 0x000000000004b947 */ /* 0x000fea0003800000 */
[----:B------:R0:W5:Y:S02]  /*56d0*/  LDG.E.LTC128B R174, desc[UR36][R4.64+0xe0] ;  /* 0x0000e02404ae7981 */ /* 0x000164000c1e1920 */
.L_x_209:
[----:B------:R-:W-:Y:S05]  /*56e0*/  BSYNC B1 ;  /* 0x0000000000017941 */ /* 0x000fea0003800000 */
.L_x_208:
[----:B0----5:R-:W-:Y:S01]  /*56f0*/  FMUL R3, R174, R155 ;  /* 0x0000009bae037220 */ /* 0x021fe20000400000 */
[----:B------:R-:W-:Y:S01]  /*5700*/  ISETP.GT.AND P2, PT, R0, 0x39, P0 ;  /* 0x000000390000780c */ /* 0x000fe20000744270 */
[----:B------:R-:W-:Y:S02]  /*5710*/  BSSY B1, `(.L_x_210) ;  /* 0x0000005000017945 */ /* 0x000fe40003800000 */
[----:B------:R-:W-:-:S05]  /*5720*/  FFMA R3, R52, R154, R3 ;  /* 0x0000009a34037223 */ /* 0x000fca0000000003 */
[----:B------:R0:W-:Y:S05]  /*5730*/  @P3 STG.E desc[UR36][R6.64+0xe0], R3 ;  /* 0x0000e00306003986 */ /* 0x0001ea000c101924 */
[----:B------:R-:W-:Y:S05]  /*5740*/  @!P2 BRA `(.L_x_211) ;  /* 0x000000000004a947 */ /* 0x000fea0003800000 */
[----:B------:R0:W5:Y:S02]  /*5750*/  LDG.E.LTC128B R174, desc[UR36][R4.64+0xe4] ;  /* 0x0000e42404ae7981 */ /* 0x000164000c1e1920 */
.L_x_211:
[----:B------:R-:W-:Y:S05]  /*5760*/  BSYNC B1 ;  /* 0x0000000000017941 */ /* 0x000fea0003800000 */
.L_x_210:
[----:B-----5:R-:W-:Y:S01]  /*5770*/  FMUL R12, R174, R155 ;  /* 0x0000009bae0c7220 */ /* 0x020fe20000400000 */
[----:B------:R-:W-:Y:S01]  /*5780*/  ISETP.GT.AND P3, PT, R0, 0x38, P1 ;  /* 0x000000380000780c */ /* 0x000fe20000f64270 */
[----:B------:R-:W-:Y:S02]  /*5790*/  BSSY B1, `(.L_x_212) ;  /* 0x0000005000017945 */ /* 0x000fe40003800000 */
[----:B------:R-:W-:-:S05]  /*57a0*/  FFMA R53, R53, R154, R12 ;  /* 0x0000009a35357223 */ /* 0x000fca000000000c */
[----:B------:R0:W-:Y:S05]  /*57b0*/  @P2 STG.E desc[UR36][R6.64+0xe4], R53 ;  /* 0x0000e43506002986 */ /* 0x0001ea000c101924 */
[----:B------:R-:W-:Y:S05]  /*57c0*/  @!P3 BRA `(.L_x_213) ;  /* 0x000000000004b947 */ /* 0x000fea0003800000 */
[----:B------:R0:W5:Y:S02]  /*57d0*/  LDG.E.LTC128B R174, desc[UR36][R10.64+0xe0] ;  /* 0x0000e0240aae7981 */ /* 0x000164000c1e1920 */
.L_x_213:
[----:B------:R-:W-:Y:S05]  /*57e0*/  BSYNC B1 ;  /* 0x0000000000017941 */ /* 0x000fea0003800000 */
.L_x_212:
[----:B0----5:R-:W-:Y:S01]  /*57f0*/  FMUL R3, R174, R155 ;  /* 0x0000009bae037220 */ /* 0x021fe20000400000 */
[----:B------:R-:W-:Y:S01]  /*5800*/  ISETP.GT.AND P2, PT, R0, 0x39, P1 ;  /* 0x000000390000780c */ /* 0x000fe20000f44270 */
[----:B------:R-:W-:Y:S02]  /*5810*/  BSSY B1, `(.L_x_214) ;  /* 0x0000005000017945 */ /* 0x000fe40003800000 */
[----:B------:R-:W-:-:S05]  /*5820*/  FFMA R3, R54, R154, R3 ;  /* 0x0000009a36037223 */ /* 0x000fca0000000003 */
[----:B------:R0:W-:Y:S05]  /*5830*/  @P3 STG.E desc[UR36][R8.64+0xe0], R3 ;  /* 0x0000e00308003986 */ /* 0x0001ea000c101924 */
[----:B------:R-:W-:Y:S05]  /*5840*/  @!P2 BRA `(.L_x_215) ;  /* 0x000000000004a947 */ /* 0x000fea0003800000 */
[----:B------:R0:W5:Y:S02]  /*5850*/  LDG.E.LTC128B R174, desc[UR36][R10.64+0xe4] ;  /* 0x0000e4240aae7981 */ /* 0x000164000c1e1920 */
.L_x_215:
[----:B------:R-:W-:Y:S05]  /*5860*/  BSYNC B1 ;  /* 0x0000000000017941 */ /* 0x000fea0003800000 */
.L_x_214:
[----:B-----5:R-:W-:Y:S01]  /*5870*/  FMUL R12, R174, R155 ;  /* 0x0000009bae0c7220 */ /* 0x020fe20000400000 */
[----:B------:R-:W-:Y:S01]  /*5880*/  ISETP.GT.AND P3, PT, R0, 0x40, P0 ;  /* 0x000000400000780c */ /* 0x000fe20000764270 */
[----:B------:R-:W-:Y:S02]  /*5890*/  BSSY B1, `(.L_x_216) ;  /* 0x0000005000017945 */ /* 0x000fe40003800000 */
[----:B------:R-:W-:-:S05]  /*58a0*/  FFMA R55, R55, R154, R12 ;  /* 0x0000009a37377223 */ /* 0x000fca000000000c */
[----:B------:R0:W-:Y:S05]  /*58b0*/  @P2 STG.E desc[UR36][R8.64+0xe4], R55 ;  /* 0x0000e43708002986 */ /* 0x0001ea000c101924 */
[----:B------:R-:W-:Y:S05]  /*58c0*/  @!P3 BRA `(.L_x_217) ;  /* 0x000000000004b947 */ /* 0x000fea0003800000 */
[----:B------:R0:W5:Y:S02]  /*58d0*/  LDG.E.LTC128B R174, desc[UR36][R4.64+0x100] ;  /* 0x0001002404ae7981 */ /* 0x000164000c1e1920 */
.L_x_217:
[----:B------:R-:W-:Y:S05]  /*58e0*/  BSYNC B1 ;  /* 0x0000000000017941 */ /* 0x000fea0003800000 */
.L_x_216:
[----:B0----5:R-:W-:Y:S01]  /*58f0*/  FMUL R3, R174, R155 ;  /* 0x0000009bae037220 */ /* 0x021fe20000400000 */
[----:B------:R-:W-:Y:S01]  /*5900*/  ISETP.GT.AND P2, PT, R0, 0x41, P0 ;  /* 0x000000410000780c */ /* 0x000fe20000744270 */
[----:B------:R-:W-:Y:S02]  /*5910*/  BSSY B1, `(.L_x_218) ;  /* 0x0000005000017945 */ /* 0x000fe40003800000 */
[----:B------:R-:W-:-:S05]  /*5920*/  FFMA R3, R56, R154, R3 ;  /* 0x0000009a38037223 */ /* 0x000fca0000000003 */
[----:B------:R0:W-:Y:S05]  /*5930*/  @P3 STG.E desc[UR36][R6.64+0x100], R3 ;  /* 0x0001000306003986 */ /* 0x0001ea000c101924 */
[----:B------:R-:W-:Y:S05]  /*5940*/  @!P2 BRA `(.L_x_219) ;  /* 0x000000000004a947 */ /* 0x000fea0003800000 */
[----:B------:R0:W5:Y:S02]  /*5950*/  LDG.E.LTC128B R174, desc[UR36][R4.64+0x104] ;  /* 0x0001042404ae7981 */ /* 0x000164000c1e1920 */
.L_x_219:
[----:B------:R-:W-:Y:S05]  /*5960*/  BSYNC B1 ;  /* 0x0000000000017941 */ /* 0x000fea0003800000 */
.L_x_218:
[----:B-----5:R-:W-:Y:S01]  /*5970*/  FMUL R12, R174, R155 ;  /* 0x0000009bae0c7220 */ /* 0x020fe20000400000 */
[----:B------:R-:W-:Y:S01]  /*5980*/  ISETP.GT.AND P3, PT, R0, 0x40, P1 ;  /* 0x000000400000780c */ /* 0x000fe20000f64270 */
[----:B------:R-:W-:Y:S02]  /*5990*/  BSSY B1, `(.L_x_220) ;  /* 0x0000005000017945 */ /* 0x000fe40003800000 */
[----:B------:R-:W-:-:S05]  /*59a0*/  FFMA R57, R57, R154, R12 ;  /* 0x0000009a39397223 */ /* 0x000fca000000000c */
[----:B------:R0:W-:Y:S05]  /*59b0*/  @P2 STG.E desc[UR36][R6.64+0x104], R57 ;  /* 0x0001043906002986 */ /* 0x0001ea000c101924 */
[----:B------:R-:W-:Y:S05]  /*59c0*/  @!P3 BRA `(.L_x_221) ;  /* 0x000000000004b947 */ /* 0x000fea0003800000 */
[----:B------:R0:W5:Y:S02]  /*59d0*/  LDG.E.LTC128B R174, desc[UR36][R10.64+0x100] ;  /* 0x000100240aae7981 */ /* 0x000164000c1e1920 */
.L_x_221:
[----:B------:R-:W-:Y:S05]  /*59e0*/  BSYNC B1 ;  /* 0x0000000000017941 */ /* 0x000fea0003800000 */
.L_x_220:
[----:B0----5:R-:W-:Y:S01]  /*59f0*/  FMUL R3, R174, R155 ;  /* 0x0000009bae037220 */ /* 0x021fe20000400000 */
[----:B------:R-:W-:Y:S01]  /*5a00*/  ISETP.GT.AND P2, PT, R0, 0x41, P1 ;  /* 0x000000410000780c */ /* 0x000fe20000f44270 */
[----:B------:R-:W-:Y:S02]  /*5a10*/  BSSY B1, `(.L_x_222) ;  /* 0x0000005000017945 */ /* 0x000fe40003800000 */
[----:B------:R-:W-:-:S05]  /*5a20*/  FFMA R3, R58, R154, R3 ;  /* 0x0000009a3a037223 */ /* 0x000fca0000000003 */
[----:B------:R0:W-:Y:S05]  /*5a30*/  @P3 STG.E desc[UR36][R8.64+0x100], R3 ;  /* 0x0001000308003986 */ /* 0x0001ea000c101924 */
[----:B------:R-:W-:Y:S05]  /*5a40*/  @!P2 BRA `(.L_x_223) ;  /* 0x000000000004a947 */ /* 0x000fea0003800000 */
[----:B------:R0:W5:Y:S02]  /*5a50*/  LDG.E.LTC128B R174, desc[UR36][R10.64+0x104] ;  /* 0x000104240aae7981 */ /* 0x000164000c1e1920 */
.L_x_223:
[----:B------:R-:W-:Y:S05]  /*5a60*/  BSYNC B1 ;  /* 0x0000000000017941 */ /* 0x000fea0003800000 */
.L_x_222:
[----:B-----5:R-:W-:Y:S01]  /*5a70*/  FMUL R12, R174, R155 ;  /* 0x0000009bae0c7220 */ /* 0x020fe20000400000 */
[----:B------:R-:W-:Y:S01]  /*5a80*/  ISETP.GT.AND P3, PT, R0, 0x48, P0 ;  /* 0x000000480000780c */ /* 0x000fe20000764270 */
[----:B------:R-:W-:Y:S02]  /*5a90*/  BSSY B1, `(.L_x_224) ;  /* 0x0000005000017945 */ /* 0x000fe40003800000 */
[----:B------:R-:W-:-:S05]  /*5aa0*/  FFMA R59, R59, R154, R12 ;  /* 0x0000009a3b3b7223 */ /* 0x000fca000000000c */
[----:B------:R0:W-:Y:S05]  /*5ab0*/  @P2 STG.E desc[UR36][R8.64+0x104], R59 ;  /* 0x0001043b08002986 */ /* 0x0001ea000c101924 */
[----:B------:R-:W-:Y:S05]  /*5ac0*/  @!P3 BRA `(.L_x_225) ;  /* 0x000000000004b947 */ /* 0x000fea0003800000 */
[----:B------:R0:W5:Y:S02]  /*5ad0*/  LDG.E.LTC128B R174, desc[UR36][R4.64+0x120] ;  /* 0x0001202404ae7981 */ /* 0x000164000c1e1920 */
.L_x_225:
[----:B------:R-:W-:Y:S05]  /*5ae0*/  BSYNC B1 ;  /* 0x0000000000017941 */ /* 0x000fea0003800000 */
.L_x_224:
[----:B0----5:R-:W-:Y:S01]  /*5af0*/  FMUL R3, R174, R155 ;  /* 0x0000009bae037220 */ /* 0x021fe20000400000 */
[----:B------:R-:W-:Y:S01]  /*5b00*/  ISETP.GT.AND P2, PT, R0, 0x49, P0 ;  /* 0x000000490000780c */ /* 0x000fe20000744270 */
[----:B------:R-:W-:Y:S02]  /*5b10*/  BSSY B1, `(.L_x_226) ;  /* 0x0000005000017945 */ /* 0x000fe40003800000 */
[----:B------:R-:W-:-:S05]  /*5b20*/  FFMA R3, R60, R154, R3 ;  /* 0x0000009a3c037223 */ /* 0x000fca0000000003 */
[----:B------:R0:W-:Y:S05]  /*5b30*/  @P3 STG.E desc[UR36][R6.64+0x120], R3 ;  /* 0x0001200306003986 */ /* 0x0001ea000c101924 */
[----:B------:R-:W-:Y:S05]  /*5b40*/  @!P2 BRA `(.L_x_227) ;  /* 0x000000000004a947 */ /* 0x000fea0003800000 */
[----:B------:R0:W5:Y:S02]  /*5b50*/  LDG.E.LTC128B R174, desc[UR36][R4.64+0x124] ;  /* 0x0001242404ae7981 */ /* 0x000164000c1e1920 */
.L_x_227:
[----:B------:R-:W-:Y:S05]  /*5b60*/  BSYNC B1 ;  /* 0x0000000000017941 */ /* 0x000fea0003800000 */
.L_x_226:
[----:B-----5:R-:W-:Y:S01]  /*5b70*/  FMUL R12, R174, R155 ;  /* 0x0000009bae0c7220 */ /* 0x020fe20000400000 */
[----:B------:R-:W-:Y:S01]  /*5b80*/  ISETP.GT.AND P3, PT, R0, 0x48, P1 ;  /* 0x000000480000780c */ /* 0x000fe20000f64270 */
[----:B------:R-:W-:Y:S02]  /*5b90*/  BSSY B1, `(.L_x_228) ;  /* 0x0000005000017945 */ /* 0x000fe40003800000 */
[----:B------:R-:W-:-:S05]  /*5ba0*/  FFMA R61, R61, R154, R12 ;  /* 0x0000009a3d3d7223 */ /* 0x000fca000000000c */
[----:B------:R0:W-:Y:S05]  /*5bb0*/  @P2 STG.E desc[UR36][R6.64+0x124], R61 ;  /* 0x0001243d06002986 */ /* 0x0001ea000c101924 */
[----:B------:R-:W-:Y:S05]  /*5bc0*/  @!P3 BRA `(.L_x_229) ;  /* 0x000000000004b947 */ /* 0x000fea0003800000 */
[----:B------:R0:W5:Y:S02]  /*5bd0*/  LDG.E.LTC128B R174, desc[UR36][R10.64+0x120] ;  /* 0x000120240aae7981 */ /* 0x000164000c1e1920 */
.L_x_229:
[----:B------:R-:W-:Y:S05]  /*5be0*/  BSYNC B1 ;  /* 0x0000000000017941 */ /* 0x000fea0003800000 */
.L_x_228:
[----:B0----5:R-:W-:Y:S01]  /*5bf0*/  FMUL R3, R174, R155 ;  /* 0x0000009bae037220 */ /* 0x021fe20000400000 */
[----:B------:R-:W-:Y:S01]  /*5c00*/  ISETP.GT.AND P2, PT, R0, 0x49, P1 ;  /* 0x000000490000780c */ /* 0x000fe20000f44270 */
[----:B------:R-:W-:Y:S02]  /*5c10*/  BSSY B1, `(.L_x_230) ;  /* 0x0000005000017945 */ /* 0x000fe40003800000 */
[----:B------:R-:W-:-:S05]  /*5c20*/  FFMA R3, R62, R154, R3 ;  /* 0x0000009a3e037223 */ /* 0x000fca0000000003 */
[----:B------:R0:W-:Y:S05]  /*5c30*/  @P3 STG.E desc[UR36][R8.64+0x120], R3 ;  /* 0x0001200308003986 */ /* 0x0001ea000c101924 */
[----:B------:R-:W-:Y:S05]  /*5c40*/  @!P2 BRA `(.L_x_231) ;  /* 0x000000000004a947 */ /* 0x000fea0003800000 */
[----:B------:R0:W5:Y:S02]  /*5c50*/  LDG.E.LTC128B R174, desc[UR36][R10.64+0x124] ;  /* 0x000124240aae7981 */ /* 0x000164000c1e1920 */
.L_x_231:
[----:B------:R-:W-:Y:S05]  /*5c60*/  BSYNC B1 ;  /* 0x0000000000017941 */ /* 0x000fea0003800000 */
.L_x_230:
[----:B-----5:R-:W-:Y:S01]  /*5c70*/  FMUL R12, R174, R155 ;  /* 0x0000009bae0c7220 */ /* 0x020fe20000400000 */
[----:B------:R-:W-:Y:S01]  /*5c80*/  ISETP.GT.AND P3, PT, R0, 0x50, P0 ;  /* 0x000000500000780c */ /* 0x000fe20000764270 */
[----:B------:R-:W-:Y:S02]  /*5c90*/  BSSY B1, `(.L_x_232) ;  /* 0x0000005000017945 */ /* 0x000fe40003800000 */
[----:B------:R-:W-:-:S05]  /*5ca0*/  FFMA R63, R63, R154, R12 ;  /* 0x0000009a3f3f7223 */ /* 0x000fca000000000c */
[----:B------:R0:W-:Y:S05]  /*5cb0*/  @P2 STG.E desc[UR36][R8.64+0x124], R63 ;  /* 0x0001243f08002986 */ /* 0x0001ea000c101924 */
[----:B------:R-:W-:Y:S05]  /*5cc0*/  @!P3 BRA `(.L_x_233) ;  /* 0x000000000004b947 */ /* 0x000fea0003800000 */
[----:B------:R0:W5:Y:S02]  /*5cd0*/  LDG.E.LTC128B R174, desc[UR36][R4.64+0x140] ;  /* 0x0001402404ae7981 */ /* 0x000164000c1e1920 */
.L_x_233:
[----:B------:R-:W-:Y:S05]  /*5ce0*/  BSYNC B1 ;  /* 0x0000000000017941 */ /* 0x000fea0003800000 */
.L_x_232:
[----:B0----5:R-:W-:Y:S01]  /*5cf0*/  FMUL R3, R174, R155 ;  /* 0x0000009bae037220 */ /* 0x021fe20000400000 */
[----:B------:R-:W-:Y:S01]  /*5d00*/  ISETP.GT.AND P2, PT, R0, 0x51, P0 ;  /* 0x000000510000780c */ /* 0x000fe20000744270 */
[----:B------:R-:W-:Y:S02]  /*5d10*/  BSSY B1, `(.L_x_234) ;  /* 0x0000005000017945 */ /* 0x000fe40003800000 */
[----:B------:R-:W-:-:S05]  /*5d20*/  FFMA R3, R64, R154, R3 ;  /* 0x0000009a40037223 */ /* 0x000fca0000000003 */
[----:B------:R0:W-:Y:S05]  /*5d30*/  @P3 STG.E desc[UR36][R6.64+0x140], R3 ;  /* 0x0001400306003986 */ /* 0x0001ea000c101924 */
[----:B------:R-:W-:Y:S05]  /*5d40*/  @!P2 BRA `(.L_x_235) ;  /* 0x000000000004a947 */ /* 0x000fea0003800000 */
[----:B------:R0:W5:Y:S02]  /*5d50*/  LDG.E.LTC128B R174, desc[UR36][R4.64+0x144] ;  /* 0x0001442404ae7981 */ /* 0x000164000c1e1920 */
.L_x_235:
[----:B------:R-:W-:Y:S05]  /*5d60*/  BSYNC B1 ;  /* 0x0000000000017941 */ /* 0x000fea0003800000 */
.L_x_234:
[----:B-----5:R-:W-:Y:S01]  /*5d70*/  FMUL R12, R174, R155 ;  /* 0x0000009bae0c7220 */ /* 0x020fe20000400000 */
[----:B------:R-:W-:Y:S01]  /*5d80*/  ISETP.GT.AND P3, PT, R0, 0x50, P1 ;  /* 0x000000500000780c */ /* 0x000fe20000f64270 */
[----:B------:R-:W-:Y:S02]  /*5d90*/  BSSY B1, `(.L_x_236) ;  /* 0x0000005000017945 */ /* 0x000fe40003800000 */
[----:B------:R-:W-:-:S05]  /*5da0*/  FFMA R65, R65, R154, R12 ;  /* 0x0000009a41417223 */ /* 0x000fca000000000c */
[----:B------:R0:W-:Y:S05]  /*5db0*/  @P2 STG.E desc[UR36][R6.64+0x144], R65 ;  /* 0x0001444106002986 */ /* 0x0001ea000c101924 */
[----:B------:R-:W-:Y:S05]  /*5dc0*/  @!P3 BRA `(.L_x_237) ;  /* 0x000000000004b947 */ /* 0x000fea0003800000 */
[----:B------:R0:W5:Y:S02]  /*5dd0*/  LDG.E.LTC128B R174, desc[UR36][R10.64+0x140] ;  /* 0x000140240aae7981 */ /* 0x000164000c1e1920 */
.L_x_237:
[----:B------:R-:W-:Y:S05]  /*5de0*/  BSYNC B1 ;  /* 0x0000000000017941 */ /* 0x000fea0003800000 */
.L_x_236:
[----:B0----5:R-:W-:Y:S01]  /*5df0*/  FMUL R3, R174, R155 ;  /* 0x0000009bae037220 */ /* 0x021fe20000400000 */
[----:B------:R-:W-:Y:S01]  /*5e00*/  ISETP.GT.AND P2, PT, R0, 0x51, P1 ;  /* 0x000000510000780c */ /* 0x000fe20000f44270 */
[----:B------:R-:W-:Y:S02]  /*5e10*/  BSSY B1, `(.L_x_238) ;  /* 0x0000005000017945 */ /* 0x000fe40003800000 */
[----:B------:R-:W-:-:S05]  /*5e20*/  FFMA R3, R66, R154, R3 ;  /* 0x0000009a42037223 */ /* 0x000fca0000000003 */
[----:B------:R0:W-:Y:S05]  /*5e30*/  @P3 STG.E desc[UR36][R8.64+0x140], R3 ;  /* 0x0001400308003986 */ /* 0x0001ea000c101924 */
[----:B------:R-:W-:Y:S05]  /*5e40*/  @!P2 BRA `(.L_x_239) ;  /* 0x000000000004a947 */ /* 0x000fea0003800000 */
[----:B------:R0:W5:Y:S02]  /*5e50*/  LDG.E.LTC128B R174, desc[UR36][R10.64+0x144] ;  /* 0x000144240aae7981 */ /* 0x000164000c1e1920 */
.L_x_239:
[----:B------:R-:W-:Y:S05]  /*5e60*/  BSYNC B1 ;  /* 0x0000000000017941 */ /* 0x000fea0003800000 */
.L_x_238:
[----:B-----5:R-:W-:Y:S01]  /*5e70*/  FMUL R12, R174, R155 ;  /* 0x0000009bae0c7220 */ /* 0x020fe20000400000 */
[----:B------:R-:W-:Y:S01]  /*5e80*/  ISETP.GT.AND P3, PT, R0, 0x58, P0 ;  /* 0x000000580000780c */ /* 0x000fe20000764270 */
[----:B------:R-:W-:Y:S02]  /*5e90*/  BSSY B1, `(.L_x_240) ;  /* 0x0000005000017945 */ /* 0x000fe40003800000 */
[----:B------:R-:W-:-:S05]  /*5ea0*/  FFMA R67, R67, R154, R12 ;  /* 0x0000009a43437223 */ /* 0x000fca000000000c */
[----:B------:R0:W-:Y:S05]  /*5eb0*/  @P2 STG.E desc[UR36][R8.64+0x144], R67 ;  /* 0x0001444308002986 */ /* 0x0001ea000c101924 */
[----:B------:R-:W-:Y:S05]  /*5ec0*/  @!P3 BRA `(.L_x_241) ;  /* 0x000000000004b947 */ /* 0x000fea0003800000 */
[----:B------:R0:W5:Y:S02]  /*5ed0*/  LDG.E.LTC128B R174, desc[UR36][R4.64+0x160] ;  /* 0x0001602404ae7981 */ /* 0x000164000c1e1920 */
.L_x_241:
[----:B------:R-:W-:Y:S05]  /*5ee0*/  BSYNC B1 ;  /* 0x0000000000017941 */ /* 0x000fea0003800000 */
.L_x_240:
[----:B0----5:R-:W-:Y:S01]  /*5ef0*/  FMUL R3, R174, R155 ;  /* 0x0000009bae037220 */ /* 0x021fe20000400000 */
[----:B------:R-:W-:Y:S01]  /*5f00*/  ISETP.GT.AND P2, PT, R0, 0x59, P0 ;  /* 0x000000590000780c */ /* 0x000fe20000744270 */
[----:B------:R-:W-:Y:S02]  /*5f10*/  BSSY B1, `(.L_x_242) ;  /* 0x0000005000017945 */ /* 0x000fe40003800000 */
[----:B------:R-:W-:-:S05]  /*5f20*/  FFMA R3, R68, R154, R3 ;  /* 0x0000009a44037223 */ /* 0x000fca0000000003 */
[----:B------:R0:W-:Y:S05]  /*5f30*/  @P3 STG.E desc[UR36][R6.64+0x160], R3 ;  /* 0x0001600306003986 */ /* 0x0001ea000c101924 */
[----:B------:R-:W-:Y:S05]  /*5f40*/  @!P2 BRA `(.L_x_243) ;  /* 0x000000000004a947 */ /* 0x000fea0003800000 */
[----:B------:R0:W5:Y:S02]  /*5f50*/  LDG.E.LTC128B R174, desc[UR36][R4.64+0x164] ;  /* 0x0001642404ae7981 */ /* 0x000164000c1e1920 */
.L_x_243:
[----:B------:R-:W-:Y:S05]  /*5f60*/  BSYNC B1 ;  /* 0x0000000000017941 */ /* 0x000fea0003800000 */
.L_x_242:
[----:B-----5:R-:W-:Y:S01]  /*5f70*/  FMUL R12, R174, R155 ;  /* 0x0000009bae0c7220 */ /* 0x020fe20000400000 */
[----:B------:R-:W-:Y:S01]  /*5f80*/  ISETP.GT.AND P3, PT, R0, 0x58, P1 ;  /* 0x000000580000780c */ /* 0x000fe20000f64270 */
[----:B------:R-:W-:Y:S02]  /*5f90*/  BSSY B1, `(.L_x_244) ;  /* 0x0000005000017945 */ /* 0x000fe40003800000 */
[----:B------:R-:W-:-:S05]  /*5fa0*/  FFMA R69, R69, R154, R12 ;  /* 0x0000009a45457223 */ /* 0x000fca000000000c */
[----:B------:R0:W-:Y:S05]  /*5fb0*/  @P2 STG.E desc[UR36][R6.64+0x164], R69 ;  /* 0x0001644506002986 */ /* 0x0001ea000c101924 */
[----:B------:R-:W-:Y:S05]  /*5fc0*/  @!P3 BRA `(.L_x_245) ;  /* 0x000000000004b947 */ /* 0x000fea0003800000 */
[----:B------:R0:W5:Y:S02]  /*5fd0*/  LDG.E.LTC128B R174, desc[UR36][R10.64+0x160] ;  /* 0x000160240aae7981 */ /* 0x000164000c1e1920 */
.L_x_245:
[----:B------:R-:W-:Y:S05]  /*5fe0*/  BSYNC B1 ;  /* 0x0000000000017941 */ /* 0x000fea0003800000 */
.L_x_244:
[----:B0----5:R-:W-:Y:S01]  /*5ff0*/  FMUL R3, R174, R155 ;  /* 0x0000009bae037220 */ /* 0x021fe20000400000 */
[----:B------:R-:W-:Y:S01]  /*6000*/  ISETP.GT.AND P2, PT, R0, 0x59, P1 ;  /* 0x000000590000780c */ /* 0x000fe20000f44270 */
[----:B------:R-:W-:Y:S02]  /*6010*/  BSSY B1, `(.L_x_246) ;  /* 0x0000005000017945 */ /* 0x000fe40003800000 */
[----:B------:R-:W-:-:S05]  /*6020*/  FFMA R3, R70, R154, R3 ;  /* 0x0000009a46037223 */ /* 0x000fca0000000003 */
[----:B------:R0:W-:Y:S05]  /*6030*/  @P3 STG.E desc[UR36][R8.64+0x160], R3 ;  /* 0x0001600308003986 */ /* 0x0001ea000c101924 */
[----:B------:R-:W-:Y:S05]  /*6040*/  @!P2 BRA `(.L_x_247) ;  /* 0x000000000004a947 */ /* 0x000fea0003800000 */
[----:B------:R0:W5:Y:S02]  /*6050*/  LDG.E.LTC128B R174, desc[UR36][R10.64+0x164] ;  /* 0x000164240aae7981 */ /* 0x000164000c1e1920 */
.L_x_247:
[----:B------:R-:W-:Y:S05]  /*6060*/  BSYNC B1 ;  /* 0x0000000000017941 */ /* 0x000fea0003800000 */
.L_x_246:
[----:B-----5:R-:W-:Y:S01]  /*6070*/  FMUL R12, R174, R155 ;  /* 0x0000009bae0c7220 */ /* 0x020fe20000400000 */
[----:B------:R-:W-:Y:S01]  /*6080*/  ISETP.GT.AND P3, PT, R0, 0x60, P0 ;  /* 0x000000600000780c */ /* 0x000fe20000764270 */
[----:B------:R-:W-:Y:S02]  /*6090*/  BSSY B1, `(.L_x_248) ;  /* 0x0000005000017945 */ /* 0x000fe40003800000 */
[----:B------:R-:W-:-:S05]  /*60a0*/  FFMA R71, R71, R154, R12 ;  /* 0x0000009a47477223 */ /* 0x000fca000000000c */
[----:B------:R0:W-:Y:S05]  /*60b0*/  @P2 STG.E desc[UR36][R8.64+0x164], R71 ;  /* 0x0001644708002986 */ /* 0x0001ea000c101924 */
[----:B------:R-:W-:Y:S05]  /*60c0*/  @!P3 BRA `(.L_x_249) ;  /* 0x000000000004b947 */ /* 0x000fea0003800000 */
[----:B------:R0:W5:Y:S02]  /*60d0*/  LDG.E.LTC128B R174, desc[UR36][R4.64+0x180] ;  /* 0x0001802404ae7981 */ /* 0x000164000c1e1920 */
.L_x_249:
[----:B------:R-:W-:Y:S05]  /*60e0*/  BSYNC B1 ;  /* 0x0000000000017941 */ /* 0x000fea0003800000 */
.L_x_248:
[----:B0----5:R-:W-:Y:S01]  /*60f0*/  FMUL R3, R174, R155 ;  /* 0x0000009bae037220 */ /* 0x021fe20000400000 */
[----:B------:R-:W-:Y:S01]  /*6100*/  ISETP.GT.AND P2, PT, R0, 0x61, P0 ;  /* 0x000000610000780c */ /* 0x000fe20000744270 */
[----:B------:R-:W-:Y:S02]  /*6110*/  BSSY B1, `(.L_x_250) ;  /* 0x0000005000017945 */ /* 0x000fe40003800000 */
[----:B------:R-:W-:-:S05]  /*6120*/  FFMA R3, R72, R154, R3 ;  /* 0x0000009a48037223 */ /* 0x000fca0000000003 */
[----:B------:R0:W-:Y:S05]  /*6130*/  @P3 STG.E desc[UR36][R6.64+0x180], R3 ;  /* 0x0001800306003986 */ /* 0x0001ea000c101924 */
[----:B------:R-:W-:Y:S05]  /*6140*/  @!P2 BRA `(.L_x_251) ;  /* 0x000000000004a947 */ /* 0x000fea0003800000 */
[----:B------:R0:W5:Y:S02]  /*6150*/  LDG.E.LTC128B R174, desc[UR36][R4.64+0x184] ;  /* 0x0001842404ae7981 */ /* 0x000164000c1e1920 */
.L_x_251:
[----:B------:R-:W-:Y:S05]  /*6160*/  BSYNC B1 ;  /* 0x0000000000017941 */ /* 0x000fea0003800000 */
.L_x_250:
[----:B-----5:R-:W-:Y:S01]  /*6170*/  FMUL R12, R174, R155 ;  /* 0x0000009bae0c7220 */ /* 0x020fe20000400000 */
[----:B------:R-:W-:Y:S01]  /*6180*/  ISETP.GT.AND P3, PT, R0, 0x60, P1 ;  /* 0x000000600000780c */ /* 0x000fe20000f64270 */
[----:B------:R-:W-:Y:S02]  /*6190*/  BSSY B1, `(.L_x_252) ;  /* 0x0000005000017945 */ /* 0x000fe40003800000 */
[----:B------:R-:W-:-:S05]  /*61a0*/  FFMA R73, R73, R154, R12 ;  /* 0x0000009a49497223 */ /* 0x000fca000000000c */
[----:B------:R0:W-:Y:S05]  /*61b0*/  @P2 STG.E desc[UR36][R6.64+0x184], R73 ;  /* 0x0001844906002986 */ /* 0x0001ea000c101924 */
[----:B------:R-:W-:Y:S05]  /*61c0*/  @!P3 BRA `(.L_x_253) ;  /* 0x000000000004b947 */ /* 0x000fea0003800000 */
[----:B------:R0:W5:Y:S02]  /*61d0*/  LDG.E.LTC128B R174, desc[UR36][R10.64+0x180] ;  /* 0x000180240aae7981 */ /* 0x000164000c1e1920 */
.L_x_253:
[----:B------:R-:W-:Y:S05]  /*61e0*/  BSYNC B1 ;  /* 0x0000000000017941 */ /* 0x000fea0003800000 */
.L_x_252:
[----:B0----5:R-:W-:Y:S01]  /*61f0*/  FMUL R3, R174, R155 ;  /* 0x0000009bae037220 */ /* 0x021fe20000400000 */
[----:B------:R-:W-:Y:S01]  /*6200*/  ISETP.GT.AND P2, PT, R0, 0x61, P1 ;  /* 0x000000610000780c */ /* 0x000fe20000f44270 */
[----:B------:R-:W-:Y:S02]  /*6210*/  BSSY B1, `(.L_x_254) ;  /* 0x0000005000017945 */ /* 0x000fe40003800000 */
[----:B------:R-:W-:-:S05]  /*6220*/  FFMA R3, R74, R154, R3 ;  /* 0x0000009a4a037223 */ /* 0x000fca0000000003 */
[----:B------:R0:W-:Y:S05]  /*6230*/  @P3 STG.E desc[UR36][R8.64+0x180], R3 ;  /* 0x0001800308003986 */ /* 0x0001ea000c101924 */
[----:B------:R-:W-:Y:S05]  /*6240*/  @!P2 BRA `(.L_x_255) ;  /* 0x000000000004a947 */ /* 0x000fea0003800000 */
[----:B------:R0:W5:Y:S02]  /*6250*/  LDG.E.LTC128B R174, desc[UR36][R10.64+0x184] ;  /* 0x000184240aae7981 */ /* 0x000164000c1e1920 */
.L_x_255:
[----:B------:R-:W-:Y:S05]  /*6260*/  BSYNC B1 ;  /* 0x0000000000017941 */ /* 0x000fea0003800000 */
.L_x_254:
[----:B-----5:R-:W-:Y:S01]  /*6270*/  FMUL R12, R174, R155 ;  /* 0x0000009bae0c7220 */ /* 0x020fe20000400000 */
[----:B------:R-:W-:Y:S01]  /*6280*/  ISETP.GT.AND P3, PT, R0, 0x68, P0 ;  /* 0x000000680000780c */ /* 0x000fe20000764270 */
[----:B------:R-:W-:Y:S02]  /*6290*/  BSSY B1, `(.L_x_256) ;  /* 0x0000005000017945 */ /* 0x000fe40003800000 */
[----:B------:R-:W-:-:S05]  /*62a0*/  FFMA R75, R75, R154, R12 ;  /* 0x0000009a4b4b7223 */ /* 0x000fca000000000c */
[----:B------:R0:W-:Y:S05]  /*62b0*/  @P2 STG.E desc[UR36][R8.64+0x184], R75 ;  /* 0x0001844b08002986 */ /* 0x0001ea000c101924 */
[----:B------:R-:W-:Y:S05]  /*62c0*/  @!P3 BRA `(.L_x_257) ;  /* 0x000000000004b947 */ /* 0x000fea0003800000 */
[----:B------:R0:W5:Y:S02]  /*62d0*/  LDG.E.LTC128B R174, desc[UR36][R4.64+0x1a0] ;  /* 0x0001a02404ae7981 */ /* 0x000164000c1e1920 */
.L_x_257:
[----:B------:R-:W-:Y:S05]  /*62e0*/  BSYNC B1 ;  /* 0x0000000000017941 */ /* 0x000fea0003800000 */
.L_x_256:
[----:B0----5:R-:W-:Y:S01]  /*62f0*/  FMUL R3, R174, R155 ;  /* 0x0000009bae037220 */ /* 0x021fe20000400000 */
[----:B------:R-:W-:Y:S01]  /*6300*/  ISETP.GT.AND P2, PT, R0, 0x69, P0 ;  /* 0x000000690000780c */ /* 0x000fe20000744270 */
[----:B------:R-:W-:Y:S02]  /*6310*/  BSSY B1, `(.L_x_258) ;  /* 0x0000005000017945 */ /* 0x000fe40003800000 */
[----:B------:R-:W-:-:S05]  /*6320*/  FFMA R3, R76, R154, R3 ;  /* 0x0000009a4c037223 */ /* 0x000fca0000000003 */
[----:B------:R0:W-:Y:S05]  /*6330*/  @P3 STG.E desc[UR36][R6.64+0x1a0], R3 ;  /* 0x0001a00306003986 */ /* 0x0001ea000c101924 */
[----:B------:R-:W-:Y:S05]  /*6340*/  @!P2 BRA `(.L_x_259) ;  /* 0x000000000004a947 */ /* 0x000fea0003800000 */
[----:B------:R0:W5:Y:S02]  /*6350*/  LDG.E.LTC128B R174, desc[UR36][R4.64+0x1a4] ;  /* 0x0001a42404ae7981 */ /* 0x000164000c1e1920 */
.L_x_259:
[----:B------:R-:W-:Y:S05]  /*6360*/  BSYNC B1 ;  /* 0x0000000000017941 */ /* 0x000fea0003800000 */
.L_x_258:
[----:B-----5:R-:W-:Y:S01]  /*6370*/  FMUL R12, R174, R155 ;  /* 0x0000009bae0c7220 */ /* 0x020fe20000400000 */
[----:B------:R-:W-:Y:S01]  /*6380*/  ISETP.GT.AND P3, PT, R0, 0x68, P1 ;  /* 0x000000680000780c */ /* 0x000fe20000f64270 */
[----:B------:R-:W-:Y:S02]  /*6390*/  BSSY B1, `(.L_x_260) ;  /* 0x0000005000017945 */ /* 0x000fe40003800000 */
[----:B------:R-:W-:-:S05]  /*63a0*/  FFMA R77, R77, R154, R12 ;  /* 0x0000009a4d4d7223 */ /* 0x000fca000000000c */
[----:B------:R0:W-:Y:S05]  /*63b0*/  @P2 STG.E desc[UR36][R6.64+0x1a4], R77 ;  /* 0x0001a44d06002986 */ /* 0x0001ea000c101924 */
[----:B------:R-:W-:Y:S05]  /*63c0*/  @!P3 BRA `(.L_x_261) ;  /* 0x000000000004b947 */ /* 0x000fea0003800000 */
[----:B------:R0:W5:Y:S02]  /*63d0*/  LDG.E.LTC128B R174, desc[UR36][R10.64+0x1a0] ;  /* 0x0001a0240aae7981 */ /* 0x000164000c1e1920 */
.L_x_261:
[----:B------:R-:W-:Y:S05]  /*63e0*/  BSYNC B1 ;  /* 0x0000000000017941 */ /* 0x000fea0003800000 */
.L_x_260:
[----:B0----5:R-:W-:Y:S01]  /*63f0*/  FMUL R3, R174, R155 ;  /* 0x0000009bae037220 */ /* 0x021fe20000400000 */
[----:B------:R-:W-:Y:S01]  /*6400*/  ISETP.GT.AND P2, PT, R0, 0x69, P1 ;  /* 0x000000690000780c */ /* 0x000fe20000f44270 */
[----:B------:R-:W-:Y:S02]  /*6410*/  BSSY B1, `(.L_x_262) ;  /* 0x0000005000017945 */ /* 0x000fe40003800000 */
[----:B------:R-:W-:-:S05]  /*6420*/  FFMA R3, R78, R154, R3 ;  /* 0x0000009a4e037223 */ /* 0x000fca0000000003 */
[----:B------:R0:W-:Y:S05]  /*6430*/  @P3 STG.E desc[UR36][R8.64+0x1a0], R3 ;  /* 0x0001a00308003986 */ /* 0x0001ea000c101924 */
[----:B------:R-:W-:Y:S05]  /*6440*/  @!P2 BRA `(.L_x_263) ;  /* 0x000000000004a947 */ /* 0x000fea0003800000 */
[----:B------:R0:W5:Y:S02]  /*6450*/  LDG.E.LTC128B R174, desc[UR36][R10.64+0x1a4] ;  /* 0x0001a4240aae7981 */ /* 0x000164000c1e1920 */
.L_x_263:
[----:B------:R-:W-:Y:S05]  /*6460*/  BSYNC B1 ;  /* 0x0000000000017941 */ /* 0x000fea0003800000 */
.L_x_262:
[----:B-----5:R-:W-:Y:S01]  /*6470*/  FMUL R12, R174, R155 ;  /* 0x0000009bae0c7220 */ /* 0x020fe20000400000 */
[----:B------:R-:W-:Y:S01]  /*6480*/  ISETP.GT.AND P3, PT, R0, 0x70, P0 ;  /* 0x000000700000780c */ /* 0x000fe20000764270 */
[----:B------:R-:W-:Y:S02]  /*6490*/  BSSY B1, `(.L_x_264) ;  /* 0x0000005000017945 */ /* 0x000fe40003800000 */
[----:B------:R-:W-:-:S05]  /*64a0*/  FFMA R79, R79, R154, R12 ;  /* 0x0000009a4f4f7223 */ /* 0x000fca000000000c */
[----:B------:R0:W-:Y:S05]  /*64b0*/  @P2 STG.E desc[UR36][R8.64+0x1a4], R79 ;  /* 0x0001a44f08002986 */ /* 0x0001ea000c101924 */
[----:B------:R-:W-:Y:S05]  /*64c0*/  @!P3 BRA `(.L_x_265) ;  /* 0x000000000004b947 */ /* 0x000fea0003800000 */
[----:B------:R0:W5:Y:S02]  /*64d0*/  LDG.E.LTC128B R174, desc[UR36][R4.64+0x1c0] ;  /* 0x0001c02404ae7981 */ /* 0x000164000c1e1920 */
.L_x_265:
[----:B------:R-:W-:Y:S05]  /*64e0*/  BSYNC B1 ;  /* 0x0000000000017941 */ /* 0x000fea0003800000 */
.L_x_264:
[----:B0----5:R-:W-:Y:S01]  /*64f0*/  FMUL R3, R174, R155 ;  /* 0x0000009bae037220 */ /* 0x021fe20000400000 */
[----:B------:R-:W-:Y:S01]  /*6500*/  ISETP.GT.AND P2, PT, R0, 0x71, P0 ;  /* 0x000000710000780c */ /* 0x000fe20000744270 */
[----:B------:R-:W-:Y:S02]  /*6510*/  BSSY B1, `(.L_x_266) ;  /* 0x0000005000017945 */ /* 0x000fe40003800000 */
[----:B------:R-:W-:-:S05]  /*6520*/  FFMA R3, R80, R154, R3 ;  /* 0x0000009a50037223 */ /* 0x000fca0000000003 */
[----:B------:R0:W-:Y:S05]  /*6530*/  @P3 STG.E desc[UR36][R6.64+0x1c0], R3 ;  /* 0x0001c00306003986 */ /* 0x0001ea000c101924 */
[----:B------:R-:W-:Y:S05]  /*6540*/  @!P2 BRA `(.L_x_267) ;  /* 0x000000000004a947 */ /* 0x000fea0003800000 */
[----:B------:R0:W5:Y:S02]  /*6550*/  LDG.E.LTC128B R174, desc[UR36][R4.64+0x1c4] ;  /* 0x0001c42404ae7981 */ /* 0x000164000c1e1920 */
.L_x_267:
[----:B------:R-:W-:Y:S05]  /*6560*/  BSYNC B1 ;  /* 0x0000000000017941 */ /* 0x000fea0003800000 */
.L_x_266:
[----:B-----5:R-:W-:Y:S01]  /*6570*/  FMUL R12, R174, R155 ;  /* 0x0000009bae0c7220 */ /* 0x020fe20000400000 */
[----:B------:R-:W-:Y:S01]  /*6580*/  ISETP.GT.AND P3, PT, R0, 0x70, P1 ;  /* 0x000000700000780c */ /* 0x000fe20000f64270 */
[----:B------:R-:W-:Y:S02]  /*6590*/  BSSY B1, `(.L_x_268) ;  /* 0x0000005000017945 */ /* 0x000fe40003800000 */
[----:B------:R-:W-:-:S05]  /*65a0*/  FFMA R81, R81, R154, R12 ;  /* 0x0000009a51517223 */ /* 0x000fca000000000c */
[----:B------:R0:W-:Y:S05]  /*65b0*/  @P2 STG.E desc[UR36][R6.64+0x1c4], R81 ;  /* 0x0001c45106002986 */ /* 0x0001ea000c101924 */
[----:B------:R-:W-:Y:S05]  /*65c0*/  @!P3 BRA `(.L_x_269) ;  /* 0x000000000004b947 */ /* 0x000fea0003800000 */
[----:B------:R0:W5:Y:S02]  /*65d0*/  LDG.E.LTC128B R174, desc[UR36][R10.64+0x1c0] ;  /* 0x0001c0240aae7981 */ /* 0x000164000c1e1920 */
.L_x_269:
[----:B------:R-:W-:Y:S05]  /*65e0*/  BSYNC B1 ;  /* 0x0000000000017941 */ /* 0x000fea0003800000 */
.L_x_268:
[----:B0----5:R-:W-:Y:S01]  /*65f0*/  FMUL R3, R174, R155 ;  /* 0x0000009bae037220 */ /* 0x021fe20000400000 */
[----:B------:R-:W-:Y:S01]  /*6600*/  ISETP.GT.AND P2, PT, R0, 0x71, P1 ;  /* 0x000000710000780c */ /* 0x000fe20000f44270 */
[----:B------:R-:W-:Y:S02]  /*6610*/  BSSY B1, `(.L_x_270) ;  /* 0x0000005000017945 */ /* 0x000fe40003800000 */
[----:B------:R-:W-:-:S05]  /*6620*/  FFMA R3, R82, R154, R3 ;  /* 0x0000009a52037223 */ /* 0x000fca0000000003 */
[----:B------:R0:W-:Y:S05]  /*6630*/  @P3 STG.E desc[UR36][R8.64+0x1c0], R3 ;  /* 0x0001c00308003986 */ /* 0x0001ea000c101924 */
[----:B------:R-:W-:Y:S05]  /*6640*/  @!P2 BRA `(.L_x_271) ;  /* 0x000000000004a947 */ /* 0x000fea0003800000 */
[----:B------:R0:W5:Y:S02]  /*6650*/  LDG.E.LTC128B R174, desc[UR36][R10.64+0x1c4] ;  /* 0x0001c4240aae7981 */ /* 0x000164000c1e1920 */
.L_x_271:
[----:B------:R-:W-:Y:S05]  /*6660*/  BSYNC B1 ;  /* 0x0000000000017941 */ /* 0x000fea0003800000 */
.L_x_270:
[----:B-----5:R-:W-:Y:S01]  /*6670*/  FMUL R12, R174, R155 ;  /* 0x0000009bae0c7220 */ /* 0x020fe20000400000 */
[----:B------:R-:W-:Y:S01]  /*6680*/  ISETP.GT.AND P3, PT, R0, 0x78, P0 ;  /* 0x000000780000780c */ /* 0x000fe20000764270 */
[----:B------:R-:W-:Y:S02]  /*6690*/  BSSY B1, `(.L_x_272) ;  /* 0x0000005000017945 */ /* 0x000fe40003800000 */
[----:B------:R-:W-:-:S05]  /*66a0*/  FFMA R83, R83, R154, R12 ;  /* 0x0000009a53537223 */ /* 0x000fca000000000c */
[----:B------:R0:W-:Y:S05]  /*66b0*/  @P2 STG.E desc[UR36][R8.64+0x1c4], R83 ;  /* 0x0001c45308002986 */ /* 0x0001ea000c101924 */
[----:B------:R-:W-:Y:S05]  /*66c0*/  @!P3 BRA `(.L_x_273) ;  /* 0x000000000004b947 */ /* 0x000fea0003800000 */
[----:B------:R0:W5:Y:S02]  /*66d0*/  LDG.E.LTC128B R174, desc[UR36][R4.64+0x1e0] ;  /* 0x0001e02404ae7981 */ /* 0x000164000c1e1920 */
.L_x_273:
[----:B------:R-:W-:Y:S05]  /*66e0*/  BSYNC B1 ;  /* 0x0000000000017941 */ /* 0x000fea0003800000 */
.L_x_272:
[----:B0----5:R-:W-:Y:S01]  /*66f0*/  FMUL R3, R174, R155 ;  /* 0x0000009bae037220 */ /* 0x021fe20000400000 */
[----:B------:R-:W-:Y:S01]  /*6700*/  ISETP.GT.AND P0, PT, R0, 0x79, P0 ;  /* 0x000000790000780c */ /* 0x000fe20000704270 */
[----:B------:R-:W-:Y:S02]  /*6710*/  BSSY B1, `(.L_x_274) ;  /* 0x0000005000017945 */ /* 0x000fe40003800000 */
[----:B------:R-:W-:-:S05]  /*6720*/  FFMA R3, R84, R154, R3 ;  /* 0x0000009a54037223 */ /* 0x000fca0000000003 */
[----:B------:R0:W-:Y:S05]  /*6730*/  @P3 STG.E desc[UR36][R6.64+0x1e0], R3 ;  /* 0x0001e00306003986 */ /* 0x0001ea000c101924 */
[----:B------:R-:W-:Y:S05]  /*6740*/  @!P0 BRA `(.L_x_275) ;  /* 0x0000000000048947 */ /* 0x000fea0003800000 */
[----:B------:R0:W5:Y:S02]  /*6750*/  LDG.E.LTC128B R174, desc[UR36][R4.64+0x1e4] ;  /* 0x0001e42404ae7981 */ /* 0x000164000c1e1920 */
.L_x_275:
[----:B------:R-:W-:Y:S05]  /*6760*/  BSYNC B1 ;  /* 0x0000000000017941 */ /* 0x000fea0003800000 */
.L_x_274:
[----:B0-2--5:R-:W-:Y:S01]  /*6770*/  FMUL R4, R174, R155 ;  /* 0x0000009bae047220 */ /* 0x025fe20000400000 */
[----:B------:R-:W-:Y:S01]  /*6780*/  ISETP.GT.AND P2, PT, R0, 0x78, P1 ;  /* 0x000000780000780c */ /* 0x000fe20000f44270 */
[----:B------:R-:W-:Y:S02]  /*6790*/  BSSY B1, `(.L_x_276) ;  /* 0x0000005000017945 */ /* 0x000fe40003800000 */
[----:B------:R-:W-:-:S05]  /*67a0*/  FFMA R85, R85, R154, R4 ;  /* 0x0000009a55557223 */ /* 0x000fca0000000004 */
[----:B------:R0:W-:Y:S05]  /*67b0*/  @P0 STG.E desc[UR36][R6.64+0x1e4], R85 ;  /* 0x0001e45506000986 */ /* 0x0001ea000c101924 */
[----:B------:R-:W-:Y:S05]  /*67c0*/  @!P2 BRA `(.L_x_277) ;  /* 0x000000000004a947 */ /* 0x000fea0003800000 */
[----:B------:R2:W5:Y:S02]  /*67d0*/  LDG.E.LTC128B R174, desc[UR36][R10.64+0x1e0] ;  /* 0x0001e0240aae7981 */ /* 0x000564000c1e1920 */
.L_x_277:
[----:B------:R-:W-:Y:S05]  /*67e0*/  BSYNC B1 ;  /* 0x0000000000017941 */ /* 0x000fea0003800000 */
.L_x_276:
[----:B-----5:R-:W-:Y:S01]  /*67f0*/  FMUL R3, R174, R155 ;  /* 0x0000009bae037220 */ /* 0x020fe20000400000 */
[----:B------:R-:W-:Y:S01]  /*6800*/  @P2 IMAD.MOV.U32 R4, RZ, RZ, R8 ;  /* 0x000000ffff042224 */ /* 0x000fe200078e0008 */
[----:B------:R-:W-:Y:S01]  /*6810*/  @P2 MOV R5, R9 ;  /* 0x0000000900052202 */ /* 0x000fe20000000f00 */
[----:B------:R-:W-:Y:S01]  /*6820*/  BSSY B1, `(.L_x_278) ;  /* 0x0000006000017945 */ /* 0x000fe20003800000 */
[----:B------:R-:W-:Y:S01]  /*6830*/  FFMA R3, R86, R154, R3 ;  /* 0x0000009a56037223 */ /* 0x000fe20000000003 */
[----:B------:R-:W-:-:S04]  /*6840*/  ISETP.GT.AND P1, PT, R0, 0x79, P1 ;  /* 0x000000790000780c */ /* 0x000fc80000f24270 */
[----:B------:R0:W-:Y:S09]  /*6850*/  @P2 STG.E desc[UR36][R4.64+0x1e0], R3 ;  /* 0x0001e00304002986 */ /* 0x0001f2000c101924 */
[----:B------:R-:W-:Y:S05]  /*6860*/  @!P1 BRA `(.L_x_279) ;  /* 0x0000000000049947 */ /* 0x000fea0003800000 */
[----:B------:R0:W5:Y:S02]  /*6870*/  LDG.E.LTC128B R174, desc[UR36][R10.64+0x1e4] ;  /* 0x0001e4240aae7981 */ /* 0x000164000c1e1920 */
.L_x_279:
[----:B------:R-:W-:Y:S05]  /*6880*/  BSYNC B1 ;  /* 0x0000000000017941 */ /* 0x000fea0003800000 */
.L_x_278:
[----:B-----5:R-:W-:-:S04]  /*6890*/  FMUL R174, R174, R155 ;  /* 0x0000009baeae7220 */ /* 0x020fc80000400000 */
[----:B------:R-:W-:Y:S01]  /*68a0*/  FFMA R87, R87, R154, R174 ;  /* 0x0000009a57577223 */ /* 0x000fe200000000ae */
[----:B------:R-:W-:Y:S06]  /*68b0*/  @!P1 BRA `(.L_x_280) ;  /* 0x0000001c002c9947 */ /* 0x000fec0003800000 */
[----:B------:R0:W-:Y:S01]  /*68c0*/  STG.E desc[UR36][R8.64+0x1e4], R87 ;  /* 0x0001e45708007986 */ /* 0x0001e2000c101924 */
[----:B------:R-:W-:Y:S05]  /*68d0*/  BRA `(.L_x_280) ;  /* 0x0000001c00247947 */ /* 0x000fea0003800000 */
.L_x_29:
[----:B------:R-:W-:Y:S01]  /*68e0*/  ULDC.64 UR4, c[0x0][0x5c0] ;  /* 0x0001700000047ab9 */ /* 0x000fe20000000a00 */
[----:B------:R-:W-:Y:S01]  /*68f0*/  ISETP.GT.AND P4, PT, R0, 0x1, P0 ;  /* 0x000000010000780c */ /* 0x000fe20000784270 */
[-C--:B------:R-:W-:Y:S01]  /*6900*/  FMUL R13, R88, R154.reuse ;  /* 0x0000009a580d7220 */ /* 0x080fe20000400000 */
[----:B------:R-:W-:Y:S01]  /*6910*/  LEA R8, P1, R168, UR4, 0x2 ;  /* 0x00000004a8087c11 */ /* 0x000fe2000f8210ff */
[----:B------:R-:W-:Y:S01]  /*6920*/  IMAD.SHL.U32 R7, R4, 0x20, RZ ;  /* 0x0000002004077824 */ /* 0x000fe200078e00ff */
[----:B------:R-:W-:Y:S01]  /*6930*/  ISETP.GT.AND P2, PT, R3, 0x8, PT ;  /* 0x000000080300780c */ /* 0x000fe20003f44270 */
[-C--:B------:R-:W-:Y:S01]  /*6940*/  FMUL R89, R89, R154.reuse ;  /* 0x0000009a59597220 */ /* 0x080fe20000400000 */
[----:B------:R-:W-:Y:S01]  /*6950*/  LEA.HI.X R9, R168, UR5, R171, 0x2, P1 ;  /* 0x00000005a8097c11 */ /* 0x000fe200088f14ab */
[-C--:B------:R-:W-:Y:S01]  /*6960*/  FMUL R91, R91, R154.reuse ;  /* 0x0000009a5b5b7220 */ /* 0x080fe20000400000 */
[----:B------:R-:W-:Y:S01]  /*6970*/  ISETP.GT.AND P1, PT, R0, RZ, P2 ;  /* 0x000000ff0000720c */ /* 0x000fe20001724270 */
[-C--:B------:R-:W-:Y:S01]  /*6980*/  FMUL R15, R92, R154.reuse ;  /* 0x0000009a5c0f7220 */ /* 0x080fe20000400000 */
[----:B------:R-:W-:Y:S01]  /*6990*/  SHF.L.U64.HI R6, R4, 0x5, R5 ;  /* 0x0000000504067819 */ /* 0x000fe20000010205 */
[----:B------:R0:W-:Y:S01]  /*69a0*/  @P3 STG.E desc[UR36][R8.64], R13 ;  /* 0x0000000d08003986 */ /* 0x0001e2000c101924 */
[C---:B------:R-:W-:Y:S01]  /*69b0*/  ISETP.GT.AND P3, PT, R0.reuse, 0x1, P2 ;  /* 0x000000010000780c */ /* 0x040fe20001764270 */
[----:B------:R-:W-:Y:S01]  /*69c0*/  FMUL R93, R93, R154 ;  /* 0x0000009a5d5d7220 */ /* 0x000fe20000400000 */
[----:B------:R-:W-:Y:S01]  /*69d0*/  IADD3 R10, P5, R7, R8, RZ ;  /* 0x00000008070a7210 */ /* 0x000fe20007fbe0ff */
[----:B------:R-:W-:Y:S01]  /*69e0*/  @P4 STG.E desc[UR36][R8.64+0x4], R89 ;  /* 0x0000045908004986 */ /* 0x000fe2000c101924 */
[----:B------:R-:W-:Y:S01]  /*69f0*/  ISETP.GT.AND P4, PT, R0, 0x8, P0 ;  /* 0x000000080000780c */ /* 0x000fe20000784270 */
[-C--:B------:R-:W-:Y:S01]  /*6a00*/  FMUL R21, R94, R154.reuse ;  /* 0x0000009a5e157220 */ /* 0x080fe20000400000 */
[-C--:B------:R-:W-:Y:S01]  /*6a10*/  FMUL R95, R95, R154.reuse ;  /* 0x0000009a5f5f7220 */ /* 0x080fe20000400000 */
[----:B------:R-:W-:Y:S01]  /*6a20*/  IMAD.X R11, R6, 0x1, R9, P5 ;  /* 0x00000001060b7824 */ /* 0x000fe200028e0609 */
[----:B------:R-:W-:Y:S01]  /*6a30*/  ISETP.GT.AND P5, PT, R0, 0x9, P0 ;  /* 0x000000090000780c */ /* 0x000fe200007a4270 */
[-C--:B------:R-:W-:Y:S01]  /*6a40*/  FMUL R97, R97, R154.reuse ;  /* 0x0000009a61617220 */ /* 0x080fe20000400000 */
[-C--:B------:R-:W-:Y:S01]  /*6a50*/  FMUL R99, R99, R154.reuse ;  /* 0x0000009a63637220 */ /* 0x080fe20000400000 */
[-C--:B0-----:R-:W-:Y:S01]  /*6a60*/  FMUL R13, R90, R154.reuse ;  /* 0x0000009a5a0d7220 */ /* 0x081fe20000400000 */
[-C--:B------:R-:W-:Y:S01]  /*6a70*/  FMUL R101, R101, R154.reuse ;  /* 0x0000009a65657220 */ /* 0x080fe20000400000 */
[-C--:B------:R-:W-:Y:S01]  /*6a80*/  FMUL R103, R103, R154.reuse ;  /* 0x0000009a67677220 */ /* 0x080fe20000400000 */
[-C--:B------:R-:W-:Y:S01]  /*6a90*/  FMUL R105, R105, R154.reuse ;  /* 0x0000009a69697220 */ /* 0x080fe20000400000 */
[-C--:B------:R-:W-:Y:S01]  /*6aa0*/  FMUL R107, R107, R154.reuse ;  /* 0x0000009a6b6b7220 */ /* 0x080fe20000400000 */
[----:B------:R0:W-:Y:S01]  /*6ab0*/  @P1 STG.E desc[UR36][R10.64], R13 ;  /* 0x0000000d0a001986 */ /* 0x0001e2000c101924 */
[C---:B------:R-:W-:Y:S01]  /*6ac0*/  ISETP.GT.AND P1, PT, R0.reuse, 0x8, P2 ;  /* 0x000000080000780c */ /* 0x040fe20001724270 */
[-C--:B------:R-:W-:Y:S01]  /*6ad0*/  FMUL R109, R109, R154.reuse ;  /* 0x0000009a6d6d7220 */ /* 0x080fe20000400000 */
[-C--:B------:R-:W-:Y:S01]  /*6ae0*/  FMUL R111, R111, R154.reuse ;  /* 0x0000009a6f6f7220 */ /* 0x080fe20000400000 */
[----:B------:R-:W-:Y:S01]  /*6af0*/  @P3 STG.E desc[UR36][R10.64+0x4], R91 ;  /* 0x0000045b0a003986 */ /* 0x000fe2000c101924 */
[C---:B------:R-:W-:Y:S01]  /*6b00*/  ISETP.GT.AND P3, PT, R0.reuse, 0x9, P2 ;  /* 0x000000090000780c */ /* 0x040fe20001764270 */
[-C--:B------:R-:W-:Y:S01]  /*6b10*/  FMUL R113, R113, R154.reuse ;  /* 0x0000009a71717220 */ /* 0x080fe20000400000 */
[-C--:B------:R-:W-:Y:S01]  /*6b20*/  FMUL R115, R115, R154.reuse ;  /* 0x0000009a73737220 */ /* 0x080fe20000400000 */
[----:B------:R1:W-:Y:S01]  /*6b30*/  @P4 STG.E desc[UR36][R8.64+0x20], R15 ;  /* 0x0000200f08004986 */ /* 0x0003e2000c101924 */
[C---:B------:R-:W-:Y:S01]  /*6b40*/  ISETP.GT.AND P4, PT, R0.reuse, 0x10, P0 ;  /* 0x000000100000780c */ /* 0x040fe20000784270 */
[-C--:B------:R-:W-:Y:S01]  /*6b50*/  FMUL R117, R117, R154.reuse ;  /* 0x0000009a75757220 */ /* 0x080fe20000400000 */
[-C--:B------:R-:W-:Y:S01]  /*6b60*/  FMUL R119, R119, R154.reuse ;  /* 0x0000009a77777220 */ /* 0x080fe20000400000 */
[----:B------:R-:W-:Y:S01]  /*6b70*/  @P5 STG.E desc[UR36][R8.64+0x24], R93 ;  /* 0x0000245d08005986 */ /* 0x000fe2000c101924 */
[----:B------:R-:W-:Y:S01]  /*6b80*/  ISETP.GT.AND P5, PT, R0, 0x11, P0 ;  /* 0x000000110000780c */ /* 0x000fe200007a4270 */
[-C--:B0-----:R-:W-:Y:S01]  /*6b90*/  FMUL R13, R96, R154.reuse ;  /* 0x0000009a600d7220 */ /* 0x081fe20000400000 */
[-C--:B------:R-:W-:Y:S01]  /*6ba0*/  FMUL R121, R121, R154.reuse ;  /* 0x0000009a79797220 */ /* 0x080fe20000400000 */
[----:B------:R0:W-:Y:S01]  /*6bb0*/  @P1 STG.E desc[UR36][R10.64+0x20], R21 ;  /* 0x000020150a001986 */ /* 0x0001e2000c101924 */
[C---:B------:R-:W-:Y:S01]  /*6bc0*/  ISETP.GT.AND P1, PT, R0.reuse, 0x10, P2 ;  /* 0x000000100000780c */ /* 0x040fe20001724270 */
[-C--:B------:R-:W-:Y:S01]  /*6bd0*/  FMUL R123, R123, R154.reuse ;  /* 0x0000009a7b7b7220 */ /* 0x080fe20000400000 */
[-C--:B------:R-:W-:Y:S01]  /*6be0*/  FMUL R125, R125, R154.reuse ;  /* 0x0000009a7d7d7220 */ /* 0x080fe20000400000 */
[----:B------:R-:W-:Y:S01]  /*6bf0*/  @P3 STG.E desc[UR36][R10.64+0x24], R95 ;  /* 0x0000245f0a003986 */ /* 0x000fe2000c101924 */
[----:B------:R-:W-:Y:S01]  /*6c00*/  ISETP.GT.AND P3, PT, R0, 0x11, P2 ;  /* 0x000000110000780c */ /* 0x000fe20001764270 */
[-C--:B-1----:R-:W-:Y:S01]  /*6c10*/  FMUL R15, R98, R154.reuse ;  /* 0x0000009a620f7220 */ /* 0x082fe20000400000 */
        /* <DEDUP_REMOVED lines=26> */
[----:B------:R-:W-:Y:S01]  /*6dc0*/  ISETP.GT.AND P1, PT, R0, 0x20, P2 ;  /* 0x000000200000780c */ /* 0x000fe20001724270 */
[-C--:B------:R-:W-:Y:S01]  /*6dd0*/  FMUL R147, R147, R154.reuse ;  /* 0x0000009a93937220 */ /* 0x080fe20000400000 */
[----:B------:R-:W-:Y:S01]  /*6de0*/  SHF.L.U32 R23, R4, 0x9, RZ ;  /* 0x0000000904177819 */ /* 0x000fe200000006ff */
[----:B------:R-:W-:Y:S01]  /*6df0*/  @P3 STG.E desc[UR36][R10.64+0x64], R103 ;  /* 0x000064670a003986 */ /* 0x000fe2000c101924 */
[----:B------:R-:W-:Y:S01]  /*6e00*/  ISETP.GT.AND P3, PT, R0, 0x21, P2 ;  /* 0x000000210000780c */ /* 0x000fe20001764270 */
[-C--:B-1----:R-:W-:Y:S01]  /*6e10*/  FMUL R21, R106, R154.reuse ;  /* 0x0000009a6a157220 */ /* 0x082fe20000400000 */
[-C--:B------:R-:W-:Y:S01]  /*6e20*/  FMUL R149, R149, R154.reuse ;  /* 0x0000009a95957220 */ /* 0x080fe20000400000 */
[----:B------:R1:W-:Y:S01]  /*6e30*/  @P4 STG.E desc[UR36][R8.64+0x80], R15 ;  /* 0x0000800f08004986 */ /* 0x0003e2000c101924 */
[----:B------:R-:W-:Y:S01]  /*6e40*/  ISETP.GT.AND P4, PT, R0, 0x28, P0 ;  /* 0x000000280000780c */ /* 0x000fe20000784270 */
[-C--:B------:R-:W-:Y:S01]  /*6e50*/  FMUL R151, R151, R154.reuse ;  /* 0x0000009a97977220 */ /* 0x080fe20000400000 */
[----:B------:R-:W-:Y:S01]  /*6e60*/  SHF.L.U64.HI R5, R4, 0x9, R5 ;  /* 0x0000000904057819 */ /* 0x000fe20000010205 */
        /* <DEDUP_REMOVED lines=86> */
[----:B------:R-:W-:-:S02]  /*73d0*/  FMUL R87, R87, R154 ;  /* 0x0000009a57577220 */ /* 0x000fc40000400000 */
[----:B------:R-:W-:Y:S01]  /*73e0*/  @P3 STG.E desc[UR36][R10.64+0x124], R127 ;  /* 0x0001247f0a003986 */ /* 0x000fe2000c101924 */
[----:B------:R-:W-:Y:S01]  /*73f0*/  ISETP.GT.AND P3, PT, R0, 0x51, P2 ;  /* 0x000000510000780c */ /* 0x000fe20001764270 */
[----:B-1----:R-:W-:Y:S02]  /*7400*/  FMUL R21, R130, R154 ;  /* 0x0000009a82157220 */ /* 0x002fe40000400000 */
[----:B------:R1:W-:Y:S01]  /*7410*/  @P4 STG.E desc[UR36][R8.64+0x140], R15 ;  /* 0x0001400f08004986 */ /* 0x0003e2000c101924 */
[----:B------:R-:W-:-:S03]  /*7420*/  ISETP.GT.AND P4, PT, R0, 0x58, P0 ;  /* 0x000000580000780c */ /* 0x000fc60000784270 */
[----:B------:R-:W-:Y:S01]  /*7430*/  @P5 STG.E desc[UR36][R8.64+0x144], R129 ;  /* 0x0001448108005986 */ /* 0x000fe2000c101924 */
[----:B------:R-:W-:Y:S01]  /*7440*/  ISETP.GT.AND P5, PT, R0, 0x59, P0 ;  /* 0x000000590000780c */ /* 0x000fe200007a4270 */
[----:B0-----:R-:W-:Y:S02]  /*7450*/  FMUL R13, R132, R154 ;  /* 0x0000009a840d7220 */ /* 0x001fe40000400000 */
[----:B------:R0:W-:Y:S01]  /*7460*/  @P1 STG.E desc[UR36][R10.64+0x140], R21 ;  /* 0x000140150a001986 */ /* 0x0001e2000c101924 */
[----:B------:R-:W-:-:S03]  /*7470*/  ISETP.GT.AND P1, PT, R0, 0x58, P2 ;  /* 0x000000580000780c */ /* 0x000fc60001724270 */
        /* <DEDUP_REMOVED lines=32> */
[-C--:B-1----:R-:W-:Y:S02]  /*7680*/  FMUL R15, R146, R154.reuse ;  /* 0x0000009a920f7220 */ /* 0x082fe40000400000 */
[----:B------:R1:W-:Y:S01]  /*7690*/  @P4 STG.E desc[UR36][R8.64+0x1c0], R13 ;  /* 0x0001c00d08004986 */ /* 0x0003e2000c101924 */
[C---:B------:R-:W-:Y:S02]  /*76a0*/  ISETP.GT.AND P4, PT, R0.reuse, 0x78, P0 ;  /* 0x000000780000780c */ /* 0x040fe40000784270 */
[----:B------:R-:W-:Y:S01]  /*76b0*/  ISETP.GT.AND P0, PT, R0, 0x79, P0 ;  /* 0x000000790000780c */ /* 0x000fe20000704270 */
[----:B------:R-:W-:Y:S01]  /*76c0*/  @P5 STG.E desc[UR36][R8.64+0x1c4], R145 ;  /* 0x0001c49108005986 */ /* 0x000fe2000c101924 */
[----:B0-----:R-:W-:-:S03]  /*76d0*/  FMUL R21, R148, R154 ;  /* 0x0000009a94157220 */ /* 0x001fc60000400000 */
[----:B------:R0:W-:Y:S01]  /*76e0*/  @P1 STG.E desc[UR36][R10.64+0x1c0], R15 ;  /* 0x0001c00f0a001986 */ /* 0x0001e2000c101924 */
[----:B------:R-:W-:-:S03]  /*76f0*/  ISETP.GT.AND P1, PT, R3, 0x80, PT ;  /* 0x000000800300780c */ /* 0x000fc60003f24270 */
[----:B------:R-:W-:Y:S01]  /*7700*/  @P3 STG.E desc[UR36][R10.64+0x1c4], R147 ;  /* 0x0001c4930a003986 */ /* 0x000fe2000c101924 */
[C---:B------:R-:W-:Y:S02]  /*7710*/  ISETP.GT.AND P3, PT, R0.reuse, 0x78, P2 ;  /* 0x000000780000780c */ /* 0x040fe40001764270 */
[----:B------:R-:W-:Y:S01]  /*7720*/  ISETP.GT.AND P2, PT, R0, 0x79, P2 ;  /* 0x000000790000780c */ /* 0x000fe20001744270 */
[----:B------:R-:W-:Y:S01]  /*7730*/  @P4 STG.E desc[UR36][R8.64+0x1e0], R21 ;  /* 0x0001e01508004986 */ /* 0x000fe2000c101924 */
[----:B------:R-:W-:-:S03]  /*7740*/  IADD3 R12, P4, P5, R7, R8, R23 ;  /* 0x00000008070c7210 */ /* 0x000fc60007d9e017 */
[----:B------:R2:W-:Y:S01]  /*7750*/  @P0 STG.E desc[UR36][R8.64+0x1e4], R149 ;  /* 0x0001e49508000986 */ /* 0x0005e2000c101924 */
[----:B------:R-:W-:Y:S01]  /*7760*/  ISETP.GT.AND P0, PT, R3, 0x88, PT ;  /* 0x000000880300780c */ /* 0x000fe20003f04270 */
[-C--:B------:R-:W-:Y:S01]  /*7770*/  FMUL R3, R150, R154.reuse ;  /* 0x0000009a96037220 */ /* 0x080fe20000400000 */
[----:B-1----:R-:W-:Y:S01]  /*7780*/  IADD3.X R13, R6, R9, R5, P4, P5 ;  /* 0x00000009060d7210 */ /* 0x002fe200027ea405 */
[----:B0-----:R-:W-:Y:S01]  /*7790*/  FMUL R15, R24, R154 ;  /* 0x0000009a180f7220 */ /* 0x001fe20000400000 */
[C---:B------:R-:W-:Y:S02]  /*77a0*/  ISETP.GT.AND P4, PT, R0.reuse, RZ, P1 ;  /* 0x000000ff0000720c */ /* 0x040fe40000f84270 */
[----:B------:R-:W-:Y:S01]  /*77b0*/  IADD3 R4, P5, R23, R8, RZ ;  /* 0x0000000817047210 */ /* 0x000fe20007fbe0ff */
[----:B------:R0:W-:Y:S01]  /*77c0*/  @P3 STG.E desc[UR36][R10.64+0x1e0], R3 ;  /* 0x0001e0030a003986 */ /* 0x0001e2000c101924 */
[----:B------:R-:W-:-:S03]  /*77d0*/  ISETP.GT.AND P3, PT, R0, 0x1, P1 ;  /* 0x000000010000780c */ /* 0x000fc60000f64270 */
[----:B------:R-:W-:Y:S01]  /*77e0*/  IMAD.X R5, R5, 0x1, R9, P5 ;  /* 0x0000000105057824 */ /* 0x000fe200028e0609 */
[----:B------:R1:W-:Y:S01]  /*77f0*/  @P2 STG.E desc[UR36][R10.64+0x1e4], R151 ;  /* 0x0001e4970a002986 */ /* 0x0003e2000c101924 */
[C---:B------:R-:W-:Y:S02]  /*7800*/  ISETP.GT.AND P2, PT, R0.reuse, RZ, P0 ;  /* 0x000000ff0000720c */ /* 0x040fe40000744270 */
[----:B------:R-:W-:Y:S02]  /*7810*/  ISETP.GT.AND P5, PT, R0, 0x1, P0 ;  /* 0x000000010000780c */ /* 0x000fe400007a4270 */
[----:B------:R3:W-:Y:S01]  /*7820*/  @P4 STG.E desc[UR36][R4.64], R15 ;  /* 0x0000000f04004986 */ /* 0x0007e2000c101924 */
[C---:B--2---:R-:W-:Y:S01]  /*7830*/  IADD3 R8, P4, R7.reuse, R4, RZ ;  /* 0x0000000407087210 */ /* 0x044fe20007f9e0ff */
[----:B0-----:R-:W-:Y:S02]  /*7840*/  FMUL R3, R26, R154 ;  /* 0x0000009a1a037220 */ /* 0x001fe40000400000 */
[----:B------:R-:W-:Y:S01]  /*7850*/  @P3 STG.E desc[UR36][R4.64+0x4], R25 ;  /* 0x0000041904003986 */ /* 0x000fe2000c101924 */
[----:B------:R-:W-:Y:S01]  /*7860*/  ISETP.GT.AND P3, PT, R0, 0x8, P1 ;  /* 0x000000080000780c */ /* 0x000fe20000f64270 */
[----:B------:R-:W-:Y:S01]  /*7870*/  IMAD.X R9, R6, 0x1, R5, P4 ;  /* 0x0000000106097824 */ /* 0x000fe200020e0605 */
[----:B-1----:R-:W-:Y:S01]  /*7880*/  IADD3 R10, P4, R7, R4, RZ ;  /* 0x00000004070a7210 */ /* 0x002fe20007f9e0ff */
[----:B------:R-:W-:-:S03]  /*7890*/  FMUL R7, R28, R154 ;  /* 0x0000009a1c077220 */ /* 0x000fc60000400000 */
[----:B------:R0:W-:Y:S01]  /*78a0*/  @P2 STG.E desc[UR36][R8.64], R3 ;  /* 0x0000000308002986 */ /* 0x0001e2000c101924 */
[----:B------:R-:W-:Y:S01]  /*78b0*/  ISETP.GT.AND P2, PT, R0, 0x8, P0 ;  /* 0x000000080000780c */ /* 0x000fe20000744270 */
[-C--:B---3--:R-:W-:Y:S01]  /*78c0*/  FMUL R15, R30, R154.reuse ;  /* 0x0000009a1e0f7220 */ /* 0x088fe20000400000 */
[----:B------:R-:W-:Y:S01]  /*78d0*/  IADD3.X R11, R6, R5, RZ, P4, !PT ;  /* 0x00000005060b7210 */ /* 0x000fe200027fe4ff */
[----:B------:R1:W-:Y:S01]  /*78e0*/  @P5 STG.E desc[UR36][R8.64+0x4], R27 ;  /* 0x0000041b08005986 */ /* 0x0003e2000c101924 */
[C---:B------:R-:W-:Y:S02]  /*78f0*/  ISETP.GT.AND P5, PT, R0.reuse, 0x9, P1 ;  /* 0x000000090000780c */ /* 0x040fe40000fa4270 */
[C---:B------:R-:W-:Y:S01]  /*7900*/  ISETP.GT.AND P4, PT, R0.reuse, 0x11, P1 ;  /* 0x000000110000780c */ /* 0x040fe20000f84270 */
[----:B------:R-:W-:Y:S01]  /*7910*/  @P3 STG.E desc[UR36][R4.64+0x20], R7 ;  /* 0x0000200704003986 */ /* 0x000fe2000c101924 */
[----:B------:R-:W-:Y:S01]  /*7920*/  ISETP.GT.AND P3, PT, R0, 0x9, P0 ;  /* 0x000000090000780c */ /* 0x000fe20000764270 */
[-C--:B0-----:R-:W-:Y:S01]  /*7930*/  FMUL R3, R32, R154.reuse ;  /* 0x0000009a20037220 */ /* 0x081fe20000400000 */
[----:B-1----:R-:W-:-:S07]  /*7940*/  FMUL R9, R34, R154 ;  /* 0x0000009a22097220 */ /* 0x002fce0000400000 */
[----:B------:R-:W-:Y:S01]  /*7950*/  @P5 STG.E desc[UR36][R4.64+0x24], R29 ;  /* 0x0000241d04005986 */ /* 0x000fe2000c101924 */
[----:B------:R-:W-:-:S03]  /*7960*/  ISETP.GT.AND P5, PT, R0, 0x10, P1 ;  /* 0x000000100000780c */ /* 0x000fc60000fa4270 */
[----:B------:R0:W-:Y:S01]  /*7970*/  @P2 STG.E desc[UR36][R10.64+0x20], R15 ;  /* 0x0000200f0a002986 */ /* 0x0001e2000c101924 */
[----:B------:R-:W-:-:S03]  /*7980*/  ISETP.GT.AND P2, PT, R0, 0x10, P0 ;  /* 0x000000100000780c */ /* 0x000fc60000744270 */
[----:B------:R-:W-:Y:S01]  /*7990*/  @P3 STG.E desc[UR36][R12.64+0x24], R31 ;  /* 0x0000241f0c003986 */ /* 0x000fe2000c101924 */
[----:B------:R-:W-:-:S03]  /*79a0*/  ISETP.GT.AND P3, PT, R0, 0x11, P0 ;  /* 0x000000110000780c */ /* 0x000fc60000764270 */
[----:B------:R-:W-:Y:S01]  /*79b0*/  @P4 STG.E desc[UR36][R4.64+0x44], R33 ;  /* 0x0000442104004986 */ /* 0x000fe2000c101924 */
[----:B------:R-:W-:-:S03]  /*79c0*/  ISETP.GT.AND P4, PT, R0, 0x18, P1 ;  /* 0x000000180000780c */ /* 0x000fc60000f84270 */
[----:B------:R1:W-:Y:S01]  /*79d0*/  @P5 STG.E desc[UR36][R4.64+0x40], R3 ;  /* 0x0000400304005986 */ /* 0x0003e2000c101924 */
[----:B------:R-:W-:Y:S01]  /*79e0*/  ISETP.GT.AND P5, PT, R0, 0x19, P1 ;  /* 0x000000190000780c */ /* 0x000fe20000fa4270 */
[----:B------:R-:W-:Y:S02]  /*79f0*/  @P2 IMAD.MOV.U32 R6, RZ, RZ, R12 ;  /* 0x000000ffff062224 */ /* 0x000fe400078e000c */
[----:B0-----:R-:W-:Y:S01]  /*7a00*/  FMUL R11, R36, R154 ;  /* 0x0000009a240b7220 */ /* 0x001fe20000400000 */
[----:B------:R-:W-:-:S05]  /*7a10*/  @P2 IMAD.MOV.U32 R7, RZ, RZ, R13 ;  /* 0x000000ffff072224 */ /* 0x000fca00078e000d */
[----:B------:R0:W-:Y:S01]  /*7a20*/  @P2 STG.E desc[UR36][R6.64+0x40], R9 ;  /* 0x0000400906002986 */ /* 0x0001e2000c101924 */
[----:B------:R-:W-:Y:S01]  /*7a30*/  ISETP.GT.AND P2, PT, R0, 0x18, P0 ;  /* 0x000000180000780c */ /* 0x000fe20000744270 */
[----:B-1----:R-:W-:Y:S01]  /*7a40*/  FMUL R3, R38, R154 ;  /* 0x0000009a26037220 */ /* 0x002fe20000400000 */
[----:B0-----:R-:W-:Y:S01]  /*7a50*/  @P3 MOV R6, R12 ;  /* 0x0000000c00063202 */ /* 0x001fe20000000f00 */
[----:B------:R-:W-:Y:S02]  /*7a60*/  @P3 IMAD.MOV.U32 R7, RZ, RZ, R13 ;  /* 0x000000ffff073224 */ /* 0x000fe400078e000d */
[----:B------:R-:W-:-:S03]  /*7a70*/  FMUL R9, R40, R154 ;  /* 0x0000009a28097220 */ /* 0x000fc60000400000 */
[----:B------:R0:W-:Y:S01]  /*7a80*/  @P3 STG.E desc[UR36][R6.64+0x44], R35 ;  /* 0x0000442306003986 */ /* 0x0001e2000c101924 */
[----:B------:R-:W-:-:S03]  /*7a90*/  ISETP.GT.AND P3, PT, R0, 0x19, P0 ;  /* 0x000000190000780c */ /* 0x000fc60000764270 */
[----:B------:R1:W-:Y:S01]  /*7aa0*/  @P4 STG.E desc[UR36][R4.64+0x60], R11 ;  /* 0x0000600b04004986 */ /* 0x0003e2000c101924 */
[----:B------:R-:W-:-:S03]  /*7ab0*/  ISETP.GT.AND P4, PT, R0, 0x20, P1 ;  /* 0x000000200000780c */ /* 0x000fc60000f84270 */
[----:B------:R-:W-:Y:S01]  /*7ac0*/  @P5 STG.E desc[UR36][R4.64+0x64], R37 ;  /* 0x0000642504005986 */ /* 0x000fe2000c101924 */
[----:B------:R-:W-:Y:S01]  /*7ad0*/  ISETP.GT.AND P5, PT, R0, 0x21, P1 ;  /* 0x000000210000780c */ /* 0x000fe20000fa4270 */
[----:B0-----:R-:W-:Y:S01]  /*7ae0*/  @P2 IMAD.MOV.U32 R6, RZ, RZ, R12 ;  /* 0x000000ffff062224 */ /* 0x001fe200078e000c */
[----:B------:R-:W-:Y:S01]  /*7af0*/  @P2 MOV R7, R13 ;  /* 0x0000000d00072202 */ /* 0x000fe20000000f00 */
[----:B-1----:R-:W-:-:S04]  /*7b00*/  FMUL R11, R42, R154 ;  /* 0x0000009a2a0b7220 */ /* 0x002fc80000400000 */
[----:B------:R0:W-:Y:S01]  /*7b10*/  @P2 STG.E desc[UR36][R6.64+0x60], R3 ;  /* 0x0000600306002986 */ /* 0x0001e2000c101924 */
[----:B------:R-:W-:Y:S01]  /*7b20*/  ISETP.GT.AND P2, PT, R0, 0x20, P0 ;  /* 0x000000200000780c */ /* 0x000fe20000744270 */
[----:B0-----:R-:W-:Y:S02]  /*7b30*/  @P3 IMAD.MOV.U32 R6, RZ, RZ, R12 ;  /* 0x000000ffff063224 */ /* 0x001fe400078e000c */
[----:B------:R-:W-:Y:S01]  /*7b40*/  FMUL R3, R44, R154 ;  /* 0x0000009a2c037220 */ /* 0x000fe20000400000 */
[----:B------:R-:W-:-:S05]  /*7b50*/  @P3 IMAD.MOV.U32 R7, RZ, RZ, R13 ;  /* 0x000000ffff073224 */ /* 0x000fca00078e000d */
[----:B------:R0:W-:Y:S01]  /*7b60*/  @P3 STG.E desc[UR36][R6.64+0x64], R39 ;  /* 0x0000642706003986 */ /* 0x0001e2000c101924 */
[----:B------:R-:W-:-:S03]  /*7b70*/  ISETP.GT.AND P3, PT, R0, 0x21, P0 ;  /* 0x000000210000780c */ /* 0x000fc60000764270 */
[----:B------:R1:W-:Y:S01]  /*7b80*/  @P4 STG.E desc[UR36][R4.64+0x80], R9 ;  /* 0x0000800904004986 */ /* 0x0003e2000c101924 */
[----:B------:R-:W-:-:S03]  /*7b90*/  ISETP.GT.AND P4, PT, R0, 0x28, P1 ;  /* 0x000000280000780c */ /* 0x000fc60000f84270 */
[----:B------:R-:W-:Y:S01]  /*7ba0*/  @P5 STG.E desc[UR36][R4.64+0x84], R41 ;  /* 0x0000842904005986 */ /* 0x000fe2000c101924 */
[----:B------:R-:W-:Y:S02]  /*7bb0*/  ISETP.GT.AND P5, PT, R0, 0x29, P1 ;  /* 0x000000290000780c */ /* 0x000fe40000fa4270 */
[----:B0-----:R-:W-:Y:S01]  /*7bc0*/  @P2 MOV R6, R12 ;  /* 0x0000000c00062202 */ /* 0x001fe20000000f00 */
[----:B------:R-:W-:Y:S02]  /*7bd0*/  @P2 IMAD.MOV.U32 R7, RZ, RZ, R13 ;  /* 0x000000ffff072224 */ /* 0x000fe400078e000d */
[----:B-1----:R-:W-:-:S03]  /*7be0*/  FMUL R9, R46, R154 ;  /* 0x0000009a2e097220 */ /* 0x002fc60000400000 */
[----:B------:R0:W-:Y:S01]  /*7bf0*/  @P2 STG.E desc[UR36][R6.64+0x80], R11 ;  /* 0x0000800b06002986 */ /* 0x0001e2000c101924 */
[----:B------:R-:W-:Y:S01]  /*7c00*/  ISETP.GT.AND P2, PT, R0, 0x28, P0 ;  /* 0x000000280000780c */ /* 0x000fe20000744270 */
[----:B0-----:R-:W-:Y:S01]  /*7c10*/  @P3 IMAD.MOV.U32 R6, RZ, RZ, R12 ;  /* 0x000000ffff063224 */ /* 0x001fe200078e000c */
[----:B------:R-:W-:Y:S01]  /*7c20*/  @P3 MOV R7, R13 ;  /* 0x0000000d00073202 */ /* 0x000fe20000000f00 */
[----:B------:R-:W-:-:S04]  /*7c30*/  FMUL R11, R48, R154 ;  /* 0x0000009a300b7220 */ /* 0x000fc80000400000 */
[----:B------:R0:W-:Y:S01]  /*7c40*/  @P3 STG.E desc[UR36][R6.64+0x84], R43 ;  /* 0x0000842b06003986 */ /* 0x0001e2000c101924 */
[----:B------:R-:W-:-:S03]  /*7c50*/  ISETP.GT.AND P3, PT, R0, 0x29, P0 ;  /* 0x000000290000780c */ /* 0x000fc60000764270 */
[----:B------:R1:W-:Y:S01]  /*7c60*/  @P4 STG.E desc[UR36][R4.64+0xa0], R3 ;  /* 0x0000a00304004986 */ /* 0x0003e2000c101924 */
[----:B------:R-:W-:-:S03]  /*7c70*/  ISETP.GT.AND P4, PT, R0, 0x30, P1 ;  /* 0x000000300000780c */ /* 0x000fc60000f84270 */
[----:B------:R-:W-:Y:S01]  /*7c80*/  @P5 STG.E desc[UR36][R4.64+0xa4], R45 ;  /* 0x0000a42d04005986 */ /* 0x000fe2000c101924 */
[----:B------:R-:W-:Y:S01]  /*7c90*/  ISETP.GT.AND P5, PT, R0, 0x31, P1 ;  /* 0x000000310000780c */ /* 0x000fe20000fa4270 */
[----:B0-----:R-:W-:Y:S02]  /*7ca0*/  @P2 IMAD.MOV.U32 R6, RZ, RZ, R12 ;  /* 0x000000ffff062224 */ /* 0x001fe400078e000c */
[----:B------:R-:W-:Y:S02]  /*7cb0*/  @P2 IMAD.MOV.U32 R7, RZ, RZ, R13 ;  /* 0x000000ffff072224 */ /* 0x000fe400078e000d */
[----:B-1----:R-:W-:-:S03]  /*7cc0*/  FMUL R3, R50, R154 ;  /* 0x0000009a32037220 */ /* 0x002fc60000400000 */
[----:B------:R0:W-:Y:S01]  /*7cd0*/  @P2 STG.E desc[UR36][R6.64+0xa0], R9 ;  /* 0x0000a00906002986 */ /* 0x0001e2000c101924 */
[----:B------:R-:W-:Y:S02]  /*7ce0*/  ISETP.GT.AND P2, PT, R0, 0x30, P0 ;  /* 0x000000300000780c */ /* 0x000fe40000744270 */
        /* <DEDUP_REMOVED lines=118> */
[C---:B------:R-:W-:Y:S02]  /*8450*/  ISETP.GT.AND P4, PT, R0.reuse, 0x71, P0 ;  /* 0x000000710000780c */ /* 0x040fe40000784270 */
[C---:B------:R-:W-:Y:S01]  /*8460*/  ISETP.GT.AND P0, PT, R0.reuse, 0x79, P0 ;  /* 0x000000790000780c */ /* 0x040fe20000704270 */
[----:B------:R-:W-:Y:S01]  /*8470*/  @P2 STG.E desc[UR36][R4.64+0x1c4], R81 ;  /* 0x0001c45104002986 */ /* 0x000fe2000c101924 */
[C---:B------:R-:W-:Y:S02]  /*8480*/  ISETP.GT.AND P2, PT, R0.reuse, 0x78, P1 ;  /* 0x000000780000780c */ /* 0x040fe40000f44270 */
[----:B------:R-:W-:-:S03]  /*8490*/  ISETP.GT.AND P1, PT, R0, 0x79, P1 ;  /* 0x000000790000780c */ /* 0x000fc60000f24270 */
[----:B0-----:R-:W-:Y:S02]  /*84a0*/  @P3 IMAD.MOV.U32 R6, RZ, RZ, R12 ;  /* 0x000000ffff063224 */ /* 0x001fe400078e000c */
[----:B------:R-:W-:Y:S02]  /*84b0*/  @P3 IMAD.MOV.U32 R7, RZ, RZ, R13 ;  /* 0x000000ffff073224 */ /* 0x000fe400078e000d */
[----:B-1----:R-:W-:-:S03]  /*84c0*/  FMUL R11, R86, R154 ;  /* 0x0000009a560b7220 */ /* 0x002fc60000400000 */
[----:B------:R0:W-:Y:S02]  /*84d0*/  @P3 STG.E desc[UR36][R6.64+0x1c0], R3 ;  /* 0x0001c00306003986 */ /* 0x0001e4000c101924 */
[----:B0-----:R-:W-:Y:S01]  /*84e0*/  @P4 MOV R6, R12 ;  /* 0x0000000c00064202 */ /* 0x001fe20000000f00 */
[----:B------:R-:W-:-:S05]  /*84f0*/  @P4 IMAD.MOV.U32 R7, RZ, RZ, R13 ;  /* 0x000000ffff074224 */ /* 0x000fca00078e000d */
[----:B------:R-:W-:Y:S04]  /*8500*/  @P4 STG.E desc[UR36][R6.64+0x1c4], R83 ;  /* 0x0001c45306004986 */ /* 0x000fe8000c101924 */
[----:B------:R-:W-:Y:S04]  /*8510*/  @P2 STG.E desc[UR36][R4.64+0x1e0], R9 ;  /* 0x0001e00904002986 */ /* 0x000fe8000c101924 */
[----:B------:R0:W-:Y:S02]  /*8520*/  @P1 STG.E desc[UR36][R4.64+0x1e4], R85 ;  /* 0x0001e45504001986 */ /* 0x0001e4000c101924 */
[----:B0-----:R-:W-:Y:S01]  /*8530*/  @P5 IMAD.MOV.U32 R4, RZ, RZ, R12 ;  /* 0x000000ffff045224 */ /* 0x001fe200078e000c */
[----:B------:R-:W-:-:S05]  /*8540*/  @P5 MOV R5, R13 ;  /* 0x0000000d00055202 */ /* 0x000fca0000000f00 */
[----:B------:R0:W-:Y:S04]  /*8550*/  @P5 STG.E desc[UR36][R4.64+0x1e0], R11 ;  /* 0x0001e00b04005986 */ /* 0x0001e8000c101924 */
[----:B------:R0:W-:Y:S02]  /*8560*/  @P0 STG.E desc[UR36][R12.64+0x1e4], R87 ;  /* 0x0001e4570c000986 */ /* 0x0001e4000c101924 */
.L_x_280:
[----:B------:R-:W-:Y:S05]  /*8570*/  BSYNC B0 ;  /* 0x0000000000007941 */ /* 0x000fea0003800000 */
.L_x_28:
[----:B------:R-:W-:Y:S01]  /*8580*/  ULDC UR4, c[0x0][0xc] ;  /* 0x0000030000047ab9 */ /* 0x000fe20000000800 */
[----:B------:R-:W-:Y:S01]  /*8590*/  ULDC UR5, c[0x0][0x10] ;  /* 0x0000040000057ab9 */ /* 0x000fe20000000800 */
[----:B0-----:R-:W0:Y:S01]  /*85a0*/  LDC R3, c[0x0][0x14] ;  /* 0x00000500ff037b82 */ /* 0x001e220000000800 */
[----:B------:R-:W-:Y:S01]  /*85b0*/  UIMAD.WIDE.U32 UR4, UR4, UR5, URZ ;  /* 0x00000005040472a5 */ /* 0x000fe2000f8e003f */
[----:B------:R-:W-:Y:S01]  /*85c0*/  PRMT R0, RZ, 0x7610, R0 ;  /* 0x00007610ff007816 */ /* 0x000fe20000000000 */
[----:B------:R-:W-:Y:S01]  /*85d0*/  IMAD.MOV.U32 R153, RZ, RZ, -0x1 ;  /* 0xffffffffff997424 */ /* 0x000fe200078e00ff */
[----:B------:R-:W-:-:S03]  /*85e0*/  MOV R23, 0xffffffff ;  /* 0xffffffff00177802 */ /* 0x000fc60000000f00 */
[----:B0-----:R-:W-:-:S04]  /*85f0*/  IMAD.WIDE.U32 R16, R3, UR4, R16 ;  /* 0x0000000403107c25 */ /* 0x001fc8000f8e0010 */
[----:B------:R-:W-:Y:S01]  /*8600*/  IMAD R3, R3, UR5, RZ ;  /* 0x0000000503037c24 */ /* 0x000fe2000f8e02ff */
[----:B------:R-:W-:Y:S02]  /*8610*/  ULDC.64 UR4, c[0x0][0x650] ;  /* 0x0001940000047ab9 */ /* 0x000fe40000000a00 */
[----:B------:R-:W-:Y:S01]  /*8620*/  ISETP.GE.U32.AND P0, PT, R16, UR4, PT ;  /* 0x0000000410007c0c */ /* 0x000fe2000bf06070 */
[----:B------:R-:W-:-:S05]  /*8630*/  IMAD.IADD R17, R17, 0x1, R3 ;  /* 0x0000000111117824 */ /* 0x000fca00078e0203 */
[----:B------:R-:W-:-:S13]  /*8640*/  ISETP.GE.U32.AND.EX P0, PT, R17, UR5, PT, P0 ;  /* 0x0000000511007c0c */ /* 0x000fda000bf06100 */
[----:B------:R-:W-:Y:S05]  /*8650*/  @P0 BRA `(.L_x_281) ;  /* 0x0000000400640947 */ /* 0x000fea0003800000 */
[----:B------:R-:W0:Y:S01]  /*8660*/  S2R R12, SR_CTAID.X ;  /* 0x00000000000c7919 */ /* 0x000e220000002500 */
[----:B--2---:R-:W2:Y:S01]  /*8670*/  LDC.64 R10, c[0x0][0x628] ;  /* 0x00018a00ff0a7b82 */ /* 0x004ea20000000a00 */
[----:B------:R-:W-:Y:S01]  /*8680*/  ULDC UR4, c[0x0][0x150] ;  /* 0x0000540000047ab9 */ /* 0x000fe20000000800 */
[----:B------:R-:W-:Y:S01]  /*8690*/  IMAD.MOV.U32 R8, RZ, RZ, R16 ;  /* 0x000000ffff087224 */ /* 0x000fe200078e0010 */
[----:B------:R-:W0:Y:S01]  /*86a0*/  S2R R24, SR_CTAID.Y ;  /* 0x0000000000187919 */ /* 0x000e220000002600 */
[----:B------:R-:W-:-:S04]  /*86b0*/  MOV R9, R17 ;  /* 0x0000001100097202 */ /* 0x000fc80000000f00 */
[----:B------:R-:W1:Y:S08]  /*86c0*/  LDC R21, c[0x0][0x144] ;  /* 0x00005100ff157b82 */ /* 0x000e700000000800 */
[----:B------:R-:W1:Y:S08]  /*86d0*/  LDC R0, c[0x0][0x630] ;  /* 0x00018c00ff007b82 */ /* 0x000e700000000800 */
[----:B------:R-:W1:Y:S01]  /*86e0*/  LDC.64 R14, c[0x0][0x620] ;  /* 0x00018800ff0e7b82 */ /* 0x000e620000000a00 */
[----:B--2---:R-:W-:-:S04]  /*86f0*/  ISETP.NE.U32.AND P0, PT, R10, RZ, PT ;  /* 0x000000ff0a00720c */ /* 0x004fc80003f05070 */
[----:B------:R-:W-:Y:S02]  /*8700*/  ISETP.NE.AND.EX P0, PT, R11, RZ, PT, P0 ;  /* 0x000000ff0b00720c */ /* 0x000fe40003f05300 */
[----:B0-----:R-:W-:-:S05]  /*8710*/  I2FP.F32.U32 R3, R12 ;  /* 0x0000000c00037245 */ /* 0x001fca0000201000 */
[----:B------:R-:W-:-:S04]  /*8720*/  FMUL R3, R3, UR4 ;  /* 0x0000000403037c20 */ /* 0x000fc80008400000 */
[----:B------:R0:W2:Y:S02]  /*8730*/  F2I.U32.TRUNC.NTZ R20, R3 ;  /* 0x0000000300147305 */ /* 0x0000a4000020f000 */
[----:B------:R-:W-:Y:S05]  /*8740*/  @!P0 BRA `(.L_x_282) ;  /* 0x0000000000288947 */ /* 0x000fea0003800000 */
[----:B0-----:R-:W0:Y:S02]  /*8750*/  LDC R3, c[0x0][0x634] ;  /* 0x00018d00ff037b82 */ /* 0x001e240000000800 */
[----:B0-----:R-:W-:-:S05]  /*8760*/  IADD3 R3, P0, R16, R3, RZ ;  /* 0x0000000310037210 */ /* 0x001fca0007f1e0ff */
[----:B------:R-:W-:-:S04]  /*8770*/  IMAD.X R13, RZ, RZ, R17, P0 ;  /* 0x000000ffff0d7224 */ /* 0x000fc800000e0611 */
[----:B------:R-:W-:-:S04]  /*8780*/  IMAD.WIDE.U32 R4, R13, R10, RZ ;  /* 0x0000000a0d047225 */ /* 0x000fc800078e00ff */
[----:B---3--:R-:W-:-:S04]  /*8790*/  IMAD.WIDE.U32 R6, P0, R3, R11, R4 ;  /* 0x0000000b03067225 */ /* 0x008fc80007800004 */
[----:B------:R-:W-:Y:S01]  /*87a0*/  IMAD.WIDE.U32 R4, R3, R10, RZ ;  /* 0x0000000a03047225 */ /* 0x000fe200078e00ff */
[----:B------:R-:W-:-:S03]  /*87b0*/  IADD3.X R9, RZ, RZ, RZ, P0, !PT ;  /* 0x000000ffff097210 */ /* 0x000fc600007fe4ff */
[----:B------:R-:W-:Y:S01]  /*87c0*/  IMAD.MOV.U32 R8, RZ, RZ, R7 ;  /* 0x000000ffff087224 */ /* 0x000fe200078e0007 */
[----:B------:R-:W-:-:S05]  /*87d0*/  IADD3 RZ, P0, R5, R6, RZ ;  /* 0x0000000605ff7210 */ /* 0x000fca0007f1e0ff */
[----:B------:R-:W-:-:S08]  /*87e0*/  IMAD.WIDE.U32.X R8, R13, R11, R8, P0 ;  /* 0x0000000b0d087225 */ /* 0x000fd000000e0408 */
.L_x_282:
[----:B---3--:R-:W3:Y:S01]  /*87f0*/  LDC.64 R28, c[0x0][0x640] ;  /* 0x00019000ff1c7b82 */ /* 0x008ee20000000a00 */
[-CC-:B-1----:R-:W-:Y:S01]  /*8800*/  SHF.R.U64 R23, R8, R0.reuse, R9.reuse ;  /* 0x0000000008177219 */ /* 0x182fe20000001209 */
[----:B--2---:R-:W-:Y:S01]  /*8810*/  IMAD.MOV R20, RZ, RZ, -R20 ;  /* 0x000000ffff147224 */ /* 0x004fe200078e0a14 */
[----:B------:R-:W-:Y:S01]  /*8820*/  SHF.R.U32.HI R0, RZ, R0, R9 ;  /* 0x00000000ff007219 */ /* 0x000fe20000011609 */
[----:B------:R-:W-:Y:S01]  /*8830*/  ULDC UR4, c[0x0][0x154] ;  /* 0x0000550000047ab9 */ /* 0x000fe20000000800 */
[----:B0-----:R-:W-:Y:S01]  /*8840*/  IADD3 R3, P0, RZ, -R23, RZ ;  /* 0x80000017ff037210 */ /* 0x001fe20007f1e0ff */
[----:B------:R-:W-:Y:S01]  /*8850*/  IMAD R21, R21, R20, R12 ;  /* 0x0000001415157224 */ /* 0x000fe200078e020c */
[----:B------:R-:W-:Y:S01]  /*8860*/  MOV R7, 0x1 ;  /* 0x0000000100077802 */ /* 0x000fe20000000f00 */
[----:B------:R-:W0:Y:S01]  /*8870*/  LDC R6, c[0x0][0x618] ;  /* 0x00018600ff067b82 */ /* 0x000e220000000800 */
[----:B------:R-:W-:-:S05]  /*8880*/  IADD3.X R5, RZ, ~R0, RZ, P0, !PT ;  /* 0x80000000ff057210 */ /* 0x000fca00007fe4ff */
[-C--:B------:R-:W-:Y:S02]  /*8890*/  IMAD R0, R5, R14.reuse, RZ ;  /* 0x0000000e05007224 */ /* 0x080fe400078e02ff */
[----:B------:R-:W1:Y:S01]  /*88a0*/  LDC R8, c[0x0][0x608] ;  /* 0x00018200ff087b82 */ /* 0x000e620000000800 */
[----:B------:R-:W-:-:S04]  /*88b0*/  IMAD.WIDE.U32 R4, R3, R14, R16 ;  /* 0x0000000e03047225 */ /* 0x000fc800078e0010 */
[----:B------:R-:W-:Y:S01]  /*88c0*/  IMAD R3, R3, R15, R0 ;  /* 0x0000000f03037224 */ /* 0x000fe200078e0200 */
[----:B------:R-:W-:Y:S02]  /*88d0*/  I2FP.F32.U32 R0, R24 ;  /* 0x0000001800007245 */ /* 0x000fe40000201000 */
[----:B------:R-:W2:Y:S01]  /*88e0*/  LDC R26, c[0x0][0x658] ;  /* 0x00019600ff1a7b82 */ /* 0x000ea20000000800 */
[----:B---3--:R-:W-:Y:S02]  /*88f0*/  ISETP.NE.U32.AND P0, PT, R28, RZ, PT ;  /* 0x000000ff1c00720c */ /* 0x008fe40003f05070 */
[----:B------:R-:W-:Y:S01]  /*8900*/  IADD3 R3, R5, R3, RZ ;  /* 0x0000000305037210 */ /* 0x000fe20007ffe0ff */
[----:B------:R-:W-:Y:S01]  /*8910*/  FMUL R0, R0, UR4 ;  /* 0x0000000400007c20 */ /* 0x000fe20008400000 */
[----:B------:R-:W-:Y:S01]  /*8920*/  ISETP.NE.AND.EX P0, PT, R29, RZ, PT, P0 ;  /* 0x000000ff1d00720c */ /* 0x000fe20003f05300 */
[----:B------:R-:W-:Y:S02]  /*8930*/  IMAD.MOV.U32 R5, RZ, RZ, -0x1 ;  /* 0xffffffffff057424 */ /* 0x000fe400078e00ff */
[----:B------:R-:W3:Y:S01]  /*8940*/  LDC R15, c[0x0][0x148] ;  /* 0x00005200ff0f7b82 */ /* 0x000ee20000000800 */
[-CC-:B0-----:R-:W-:Y:S01]  /*8950*/  SHF.R.U64 R12, R4, R6.reuse, R3.reuse ;  /* 0x00000006040c7219 */ /* 0x181fe20000001203 */
[----:B------:R0:W0:Y:S01]  /*8960*/  F2I.U32.TRUNC.NTZ R13, R0 ;  /* 0x00000000000d7305 */ /* 0x000022000020f000 */
[----:B------:R-:W-:-:S05]  /*8970*/  SHF.R.U32.HI R3, RZ, R6, R3 ;  /* 0x00000006ff037219 */ /* 0x000fca0000011603 */
[----:B------:R-:W0:Y:S01]  /*8980*/  LDC R20, c[0x0][0x600] ;  /* 0x00018000ff147b82 */ /* 0x000e220000000800 */
[-CC-:B-1----:R-:W-:Y:S02]  /*8990*/  SHF.R.U64 R10, R12, R8.reuse, R3.reuse ;  /* 0x000000080c0a7219 */ /* 0x182fe40000001203 */
[----:B------:R-:W-:-:S05]  /*89a0*/  SHF.R.U32.HI R3, RZ, R8, R3 ;  /* 0x00000008ff037219 */ /* 0x000fca0000011603 */
[----:B------:R-:W1:Y:S01]  /*89b0*/  LDC R27, c[0x0][0x648] ;  /* 0x00019200ff1b7b82 */ /* 0x000e620000000800 */
[-C--:B--2---:R-:W-:Y:S02]  /*89c0*/  SHF.L.U32 R4, R5, R26.reuse, RZ ;  /* 0x0000001a05047219 */ /* 0x084fe400000006ff */
[--C-:B------:R-:W-:Y:S02]  /*89d0*/  SHF.R.U64 R14, R10, R26, R3.reuse ;  /* 0x0000001a0a0e7219 */ /* 0x100fe40000001203 */
[----:B------:R-:W-:Y:S02]  /*89e0*/  LOP3.LUT R25, RZ, R4, RZ, 0x33, !PT ;  /* 0x00000004ff197212 */ /* 0x000fe400078e33ff */
[-C--:B------:R-:W-:Y:S01]  /*89f0*/  SHF.R.U32.HI R5, RZ, R26.reuse, R3 ;  /* 0x0000001aff057219 */ /* 0x080fe20000011603 */
[----:B------:R-:W2:Y:S01]  /*8a00*/  LDC R30, c[0x0][0x638] ;  /* 0x00018e00ff1e7b82 */ /* 0x000ea20000000800 */
[----:B------:R-:W-:Y:S01]  /*8a10*/  SHF.L.U32 R152, R7, R26, RZ ;  /* 0x0000001a07987219 */ /* 0x000fe200000006ff */
[----:B------:R-:W-:-:S06]  /*8a20*/  IMAD.MOV.U32 R4, RZ, RZ, R14 ;  /* 0x000000ffff047224 */ /* 0x000fcc00078e000e */
[----:B------:R-:W0:Y:S01]  /*8a30*/  LDC R31, c[0x0][0x610] ;  /* 0x00018400ff1f7b82 */ /* 0x000e220000000800 */
[----:B------:R-:W-:Y:S05]  /*8a40*/  @!P0 BRA `(.L_x_283) ;  /* 0x0000000000288947 */ /* 0x000fea0003800000 */
[----:B------:R-:W4:Y:S02]  /*8a50*/  LDC R3, c[0x0][0x64c] ;  /* 0x00019300ff037b82 */ /* 0x000f240000000800 */
[----:B----4-:R-:W-:-:S04]  /*8a60*/  IADD3 R3, P0, R14, R3, RZ ;  /* 0x000000030e037210 */ /* 0x010fc80007f1e0ff */
[----:B------:R-:W-:-:S05]  /*8a70*/  IADD3.X R11, RZ, R5, RZ, P0, !PT ;  /* 0x00000005ff0b7210 */ /* 0x000fca00007fe4ff */
[----:B------:R-:W-:-:S04]  /*8a80*/  IMAD.WIDE.U32 R4, R11, R28, RZ ;  /* 0x0000001c0b047225 */ /* 0x000fc800078e00ff */
[----:B------:R-:W-:-:S04]  /*8a90*/  IMAD.WIDE.U32 R6, P0, R3, R29, R4 ;  /* 0x0000001d03067225 */ /* 0x000fc80007800004 */
[----:B------:R-:W-:Y:S01]  /*8aa0*/  IMAD.WIDE.U32 R4, R3, R28, RZ ;  /* 0x0000001c03047225 */ /* 0x000fe200078e00ff */
[----:B------:R-:W-:-:S03]  /*8ab0*/  MOV R8, R7 ;  /* 0x0000000700087202 */ /* 0x000fc60000000f00 */
[----:B------:R-:W-:Y:S01]  /*8ac0*/  IMAD.X R9, RZ, RZ, RZ, P0 ;  /* 0x000000ffff097224 */ /* 0x000fe200000e06ff */
[----:B------:R-:W-:-:S05]  /*8ad0*/  IADD3 RZ, P0, R5, R6, RZ ;  /* 0x0000000605ff7210 */ /* 0x000fca0007f1e0ff */
[----:B------:R-:W-:-:S08]  /*8ae0*/  IMAD.WIDE.U32.X R4, R11, R29, R8, P0 ;  /* 0x0000001d0b047225 */ /* 0x000fd000000e0408 */
.L_x_283:
[----:B------:R-:W-:Y:S01]  /*8af0*/  ISETP.NE.AND P0, PT, R2, 0x1, PT ;  /* 0x000000010200780c */ /* 0x000fe20003f05270 */
[----:B0-----:R-:W-:Y:S01]  /*8b00*/  IMAD.MOV R13, RZ, RZ, -R13 ;  /* 0x000000ffff0d7224 */ /* 0x001fe200078e0a0d */
[----:B-1----:R-:W-:Y:S02]  /*8b10*/  SHF.R.U64 R0, R4, R27, R5 ;  /* 0x0000001b04007219 */ /* 0x002fe40000001205 */
[----:B------:R-:W-:Y:S02]  /*8b20*/  LOP3.LUT R5, R10, R25, RZ, 0xc0, !PT ;  /* 0x000000190a057212 */ /* 0x000fe400078ec0ff */
[----:B------:R-:W-:Y:S01]  /*8b30*/  IADD3 R7, R20, -0x1, RZ ;  /* 0xffffffff14077810 */ /* 0x000fe20007ffe0ff */
[----:B------:R-:W-:Y:S01]  /*8b40*/  IMAD.MOV R3, RZ, RZ, -R0 ;  /* 0x000000ffff037224 */ /* 0x000fe200078e0a00 */
[----:B------:R-:W-:Y:S01]  /*8b50*/  MOV R4, 0x1 ;  /* 0x0000000100047802 */ /* 0x000fe20000000f00 */
[----:B------:R-:W-:Y:S01]  /*8b60*/  IMAD R152, R152, R0, R5 ;  /* 0x0000000098987224 */ /* 0x000fe200078e0205 */
[----:B------:R-:W-:Y:S01]  /*8b70*/  LOP3.LUT R5, R12, R7, RZ, 0xc0, !PT ;  /* 0x000000070c057212 */ /* 0x000fe200078ec0ff */
[----:B--2---:R-:W-:-:S02]  /*8b80*/  IMAD R0, R3, R30, R14 ;  /* 0x0000001e03007224 */ /* 0x004fc400078e020e */
[----:B---3--:R-:W-:Y:S02]  /*8b90*/  @P0 IMAD R21, R15, R13, R24 ;  /* 0x0000000d0f150224 */ /* 0x008fe400078e0218 */
[----:B------:R-:W-:Y:S01]  /*8ba0*/  IMAD R3, R0, R20, R5 ;  /* 0x0000001400037224 */ /* 0x000fe200078e0205 */
[----:B------:R-:W-:Y:S01]  /*8bb0*/  PRMT R0, R4, 0x7610, R0 ;  /* 0x0000761004007816 */ /* 0x000fe20000000000 */
[----:B------:R-:W-:-:S05]  /*8bc0*/  IMAD R152, R152, R31, R21 ;  /* 0x0000001f98987224 */ /* 0x000fca00078e0215 */
[----:B------:R-:W-:Y:S02]  /*8bd0*/  SEL R153, R3, R152, !P0 ;  /* 0x0000009803997207 */ /* 0x000fe40004000000 */
[----:B------:R-:W-:-:S07]  /*8be0*/  SEL R152, R152, R3, !P0 ;  /* 0x0000000398987207 */ /* 0x000fce0004000000 */
.L_x_281:
[----:B------:R-:W-:-:S13]  /*8bf0*/  LOP3.LUT P0, RZ, R0, 0xff, RZ, 0xc0, !PT ;  /* 0x000000ff00ff7812 */ /* 0x000fda000780c0ff */
[----:B------:R-:W-:Y:S05]  /*8c00*/  @P0 BRA `(.L_x_284) ;  /* 0xffffff8000c80947 */ /* 0x000fea000383ffff */
[----:B------:R-:W-:Y:S05]  /*8c10*/  EXIT ;  /* 0x000000000000794d */ /* 0x000fea0003800000 */
.L_x_3:
[----:B0-----:R-:W-:Y:S01]  /*8c20*/  ULDC.64 UR4, c[0x0][0x650] ;  /* 0x0001940000047ab9 */ /* 0x001fe20000000a00 */
        /* <DEDUP_REMOVED lines=8> */
[----:B------:R-:W-:Y:S01]  /*8cb0*/  MOV R10, R16 ;  /* 0x00000010000a7202 */ /* 0x000fe20000000f00 */
[----:B------:R-:W-:-:S06]  /*8cc0*/  IMAD.MOV.U32 R11, RZ, RZ, R17 ;  /* 0x000000ffff0b7224 */ /* 0x000fcc00078e0011 */
        /* <DEDUP_REMOVED lines=15> */
.L_x_286:
[--C-:B------:R-:W-:Y:S01]  /*8dc0*/  SHF.R.U64 R12, R10, R14, R11.reuse ;  /* 0x0000000e0a0c7219 */ /* 0x100fe2000000120b */
[----:B------:R-:W0:Y:S01]  /*8dd0*/  LDC R22, c[0x0][0x618] ;  /* 0x00018600ff167b82 */ /* 0x000e220000000800 */
[----:B------:R-:W-:Y:S01]  /*8de0*/  I2FP.F32.U32 R6, R4 ;  /* 0x0000000400067245 */ /* 0x000fe20000201000 */
[----:B------:R-:W-:Y:S01]  /*8df0*/  ULDC UR4, c[0x0][0x150] ;  /* 0x0000540000047ab9 */ /* 0x000fe20000000800 */
[----:B------:R-:W-:Y:S02]  /*8e00*/  SHF.R.U32.HI R5, RZ, R14, R11 ;  /* 0x0000000eff057219 */ /* 0x000fe4000001160b */
[----:B------:R-:W-:Y:S01]  /*8e10*/  IADD3 R9, P0, RZ, -R12, RZ ;  /* 0x8000000cff097210 */ /* 0x000fe20007f1e0ff */
[----:B------:R-:W-:Y:S01]  /*8e20*/  FMUL R11, R6, UR4 ;  /* 0x00000004060b7c20 */ /* 0x000fe20008400000 */
[----:B------:R-:W-:Y:S01]  /*8e30*/  ULDC UR4, c[0x0][0x154] ;  /* 0x0000550000047ab9 */ /* 0x000fe20000000800 */
[----:B------:R-:W1:Y:S02]  /*8e40*/  LDC.64 R24, c[0x0][0x640] ;  /* 0x00019000ff187b82 */ /* 0x000e640000000a00 */
[----:B------:R-:W-:-:S02]  /*8e50*/  IMAD.X R5, RZ, RZ, ~R5, P0 ;  /* 0x000000ffff057224 */ /* 0x000fc400000e0e05 */
[----:B------:R-:W2:Y:S01]  /*8e60*/  F2I.U32.TRUNC.NTZ R11, R11 ;  /* 0x0000000b000b7305 */ /* 0x000ea2000020f000 */
[----:B------:R-:W-:-:S03]  /*8e70*/  IMAD.WIDE.U32 R6, R9, R20, R16 ;  /* 0x0000001409067225 */ /* 0x000fc600078e0010 */
[----:B------:R-:W3:Y:S01]  /*8e80*/  LDC R13, c[0x0][0x144] ;  /* 0x00005100ff0d7b82 */ /* 0x000ee20000000800 */
[----:B------:R-:W-:-:S04]  /*8e90*/  IMAD R8, R5, R20, RZ ;  /* 0x0000001405087224 */ /* 0x000fc800078e02ff */
[----:B------:R-:W-:Y:S01]  /*8ea0*/  IMAD R5, R9, R21, R8 ;  /* 0x0000001509057224 */ /* 0x000fe200078e0208 */
[----:B------:R-:W-:Y:S02]  /*8eb0*/  MOV R8, 0xffffffff ;  /* 0xffffffff00087802 */ /* 0x000fe40000000f00 */
[----:B------:R-:W4:Y:S02]  /*8ec0*/  LDC R14, c[0x0][0x608] ;  /* 0x00018200ff0e7b82 */ /* 0x000f240000000800 */
[----:B------:R-:W-:Y:S02]  /*8ed0*/  IADD3 R5, R7, R5, RZ ;  /* 0x0000000507057210 */ /* 0x000fe40007ffe0ff */
[----:B------:R-:W-:Y:S02]  /*8ee0*/  I2FP.F32.U32 R7, R3 ;  /* 0x0000000300077245 */ /* 0x000fe40000201000 */
[-C--:B0-----:R-:W-:Y:S01]  /*8ef0*/  SHF.R.U64 R10, R6, R22.reuse, R5 ;  /* 0x00000016060a7219 */ /* 0x081fe20000001205 */
[----:B--2---:R-:W-:Y:S01]  /*8f00*/  IMAD.MOV R6, RZ, RZ, -R11 ;  /* 0x000000ffff067224 */ /* 0x004fe200078e0a0b */
[----:B------:R-:W0:Y:S01]  /*8f10*/  LDC R9, c[0x0][0x658] ;  /* 0x00019600ff097b82 */ /* 0x000e220000000800 */
[----:B-1----:R-:W-:Y:S01]  /*8f20*/  ISETP.NE.U32.AND P0, PT, R24, RZ, PT ;  /* 0x000000ff1800720c */ /* 0x002fe20003f05070 */
[----:B------:R-:W-:Y:S01]  /*8f30*/  FMUL R7, R7, UR4 ;  /* 0x0000000407077c20 */ /* 0x000fe20008400000 */
[----:B------:R-:W-:-:S02]  /*8f40*/  SHF.R.U32.HI R5, RZ, R22, R5 ;  /* 0x00000016ff057219 */ /* 0x000fc40000011605 */
[----:B------:R-:W-:-:S03]  /*8f50*/  ISETP.NE.AND.EX P0, PT, R25, RZ, PT, P0 ;  /* 0x000000ff1900720c */ /* 0x000fc60003f05300 */
[----:B------:R-:W1:Y:S01]  /*8f60*/  LDC R20, c[0x0][0x148] ;  /* 0x00005200ff147b82 */ /* 0x000e620000000800 */
[----:B---3--:R-:W-:Y:S02]  /*8f70*/  IMAD R23, R13, R6, R4 ;  /* 0x000000060d177224 */ /* 0x008fe400078e0204 */
[----:B------:R-:W-:-:S05]  /*8f80*/  IMAD.MOV.U32 R6, RZ, RZ, 0x1 ;  /* 0x00000001ff067424 */ /* 0x000fca00078e00ff */
[----:B------:R-:W2:Y:S01]  /*8f90*/  LDC R21, c[0x0][0x600] ;  /* 0x00018000ff157b82 */ /* 0x000ea20000000800 */
[-CC-:B----4-:R-:W-:Y:S02]  /*8fa0*/  SHF.R.U64 R13, R10, R14.reuse, R5.reuse ;  /* 0x0000000e0a0d7219 */ /* 0x190fe40000001205 */
[----:B------:R-:W-:Y:S02]  /*8fb0*/  SHF.R.U32.HI R4, RZ, R14, R5 ;  /* 0x0000000eff047219 */ /* 0x000fe40000011605 */
[----:B------:R3:W4:Y:S03]  /*8fc0*/  F2I.U32.TRUNC.NTZ R14, R7 ;  /* 0x00000007000e7305 */ /* 0x000726000020f000 */
[----:B------:R-:W1:Y:S01]  /*8fd0*/  LDC R26, c[0x0][0x648] ;  /* 0x00019200ff1a7b82 */ /* 0x000e620000000800 */
[-C--:B0-----:R-:W-:Y:S02]  /*8fe0*/  SHF.L.U32 R8, R8, R9.reuse, RZ ;  /* 0x0000000908087219 */ /* 0x081fe400000006ff */
[----:B------:R-:W-:-:S02]  /*8ff0*/  SHF.R.U64 R15, R13, R9, R4 ;  /* 0x000000090d0f7219 */ /* 0x000fc40000001204 */
[-C--:B------:R-:W-:Y:S02]  /*9000*/  SHF.R.U32.HI R5, RZ, R9.reuse, R4 ;  /* 0x00000009ff057219 */ /* 0x080fe40000011604 */
[----:B------:R-:W-:Y:S01]  /*9010*/  SHF.L.U32 R22, R6, R9, RZ ;  /* 0x0000000906167219 */ /* 0x000fe200000006ff */
[----:B------:R-:W0:Y:S01]  /*9020*/  LDC R27, c[0x0][0x638] ;  /* 0x00018e00ff1b7b82 */ /* 0x000e220000000800 */
[----:B------:R-:W-:Y:S02]  /*9030*/  LOP3.LUT R28, RZ, R8, RZ, 0x33, !PT ;  /* 0x00000008ff1c7212 */ /* 0x000fe400078e33ff */
[----:B------:R-:W-:-:S05]  /*9040*/  MOV R4, R15 ;  /* 0x0000000f00047202 */ /* 0x000fca0000000f00 */
[----:B------:R-:W0:Y:S01]  /*9050*/  LDC R29, c[0x0][0x610] ;  /* 0x00018400ff1d7b82 */ /* 0x000e220000000800 */
[----:B---34-:R-:W-:Y:S05]  /*9060*/  @!P0 BRA `(.L_x_287) ;  /* 0x0000000000288947 */ /* 0x018fea0003800000 */
[----:B------:R-:W3:Y:S02]  /*9070*/  LDC R4, c[0x0][0x64c] ;  /* 0x00019300ff047b82 */ /* 0x000ee40000000800 */
[----:B---3--:R-:W-:-:S05]  /*9080*/  IADD3 R9, P0, R15, R4, RZ ;  /* 0x000000040f097210 */ /* 0x008fca0007f1e0ff */
[----:B------:R-:W-:-:S04]  /*9090*/  IMAD.X R11, RZ, RZ, R5, P0 ;  /* 0x000000ffff0b7224 */ /* 0x000fc800000e0605 */
[----:B------:R-:W-:-:S04]  /*90a0*/  IMAD.WIDE.U32 R4, R11, R24, RZ ;  /* 0x000000180b047225 */ /* 0x000fc800078e00ff */
[----:B------:R-:W-:-:S04]  /*90b0*/  IMAD.WIDE.U32 R6, P0, R9, R25, R4 ;  /* 0x0000001909067225 */ /* 0x000fc80007800004 */
[----:B------:R-:W-:Y:S01]  /*90c0*/  IMAD.WIDE.U32 R4, R9, R24, RZ ;  /* 0x0000001809047225 */ /* 0x000fe200078e00ff */
[----:B------:R-:W-:-:S03]  /*90d0*/  IADD3.X R9, RZ, RZ, RZ, P0, !PT ;  /* 0x000000ffff097210 */ /* 0x000fc600007fe4ff */
[----:B------:R-:W-:Y:S01]  /*90e0*/  IMAD.MOV.U32 R8, RZ, RZ, R7 ;  /* 0x000000ffff087224 */ /* 0x000fe200078e0007 */
[----:B------:R-:W-:-:S05]  /*90f0*/  IADD3 RZ, P0, R5, R6, RZ ;  /* 0x0000000605ff7210 */ /* 0x000fca0007f1e0ff */
[----:B------:R-:W-:-:S08]  /*9100*/  IMAD.WIDE.U32.X R4, R11, R25, R8, P0 ;  /* 0x000000190b047225 */ /* 0x000fd000000e0408 */
.L_x_287:
[----:B------:R-:W-:Y:S01]  /*9110*/  ISETP.NE.AND P0, PT, R2, 0x1, PT ;  /* 0x000000010200780c */ /* 0x000fe20003f05270 */
[----:B--2---:R-:W-:Y:S01]  /*9120*/  VIADD R7, R21, 0xffffffff ;  /* 0xffffffff15077836 */ /* 0x004fe20000000000 */
[----:B-1----:R-:W-:Y:S02]  /*9130*/  SHF.R.U64 R5, R4, R26, R5 ;  /* 0x0000001a04057219 */ /* 0x002fe40000001205 */
[----:B------:R-:W-:Y:S02]  /*9140*/  IADD3 R14, -R14, RZ, RZ ;  /* 0x000000ff0e0e7210 */ /* 0x000fe40007ffe1ff */
[----:B------:R-:W-:Y:S02]  /*9150*/  LOP3.LUT R4, R13, R28, RZ, 0xc0, !PT ;  /* 0x0000001c0d047212 */ /* 0x000fe400078ec0ff */
[----:B------:R-:W-:Y:S02]  /*9160*/  IADD3 R6, -R5, RZ, RZ ;  /* 0x000000ff05067210 */ /* 0x000fe40007ffe1ff */
[----:B------:R-:W-:Y:S01]  /*9170*/  LOP3.LUT R10, R10, R7, RZ, 0xc0, !PT ;  /* 0x000000070a0a7212 */ /* 0x000fe200078ec0ff */
[----:B------:R-:W-:Y:S01]  /*9180*/  IMAD R4, R22, R5, R4 ;  /* 0x0000000516047224 */ /* 0x000fe200078e0204 */
[----:B------:R-:W-:Y:S01]  /*9190*/  MOV R8, R12 ;  /* 0x0000000c00087202 */ /* 0x000fe20000000f00 */
[----:B------:R-:W-:-:S02]  /*91a0*/  @P0 IMAD R23, R20, R14, R3 ;  /* 0x0000000e14170224 */ /* 0x000fc400078e0203 */
[----:B0-----:R-:W-:Y:S02]  /*91b0*/  IMAD R3, R6, R27, R15 ;  /* 0x0000001b06037224 */ /* 0x001fe400078e020f */
[----:B------:R-:W-:Y:S02]  /*91c0*/  IMAD R7, R4, R29, R23 ;  /* 0x0000001d04077224 */ /* 0x000fe400078e0217 */
[----:B------:R-:W-:Y:S02]  /*91d0*/  IMAD R4, R3, R21, R10 ;  /* 0x0000001503047224 */ /* 0x000fe400078e020a */
[----:B------:R-:W-:-:S03]  /*91e0*/  IMAD.MOV.U32 R6, RZ, RZ, 0x1 ;  /* 0x00000001ff067424 */ /* 0x000fc600078e00ff */
[----:B------:R-:W-:Y:S02]  /*91f0*/  SEL R9, R4, R7, !P0 ;  /* 0x0000000704097207 */ /* 0x000fe40004000000 */
[----:B------:R-:W-:-:S07]  /*9200*/  SEL R7, R7, R4, !P0 ;  /* 0x0000000407077207 */ /* 0x000fce0004000000 */
.L_x_285:
[----:B------:R-:W-:-:S08]  /*9210*/  NOP ;  /* 0x0000000000007918 */ /* 0x000fd00000000000 */
[----:B------:R-:W0:-:S00]  /*9220*/  USETMAXREG.DEALLOC.CTAPOOL 0x28 ;  /* 0x00000028000079c8 */ /* 0x000e0000080e0500 */
[----:B0-----:R-:W-:-:S13]  /*9230*/  ISETP.NE.AND P0, PT, R0, RZ, PT ;  /* 0x000000ff0000720c */ /* 0x001fda0003f05270 */
[----:B------:R-:W-:Y:S05]  /*9240*/  @P0 EXIT ;  /* 0x000000000000094d */ /* 0x000fea0003800000 */
[----:B------:R-:W-:Y:S01]  /*9250*/  LOP3.LUT P0, RZ, R6, 0xff, RZ, 0xc0, !PT ;  /* 0x000000ff06ff7812 */ /* 0x000fe2000780c0ff */
[----:B------:R-:W-:Y:S01]  /*9260*/  IMAD.MOV.U32 R3, RZ, RZ, 0x1 ;  /* 0x00000001ff037424 */ /* 0x000fe200078e00ff */
[----:B------:R-:W-:-:S11]  /*9270*/  MOV R0, RZ ;  /* 0x000000ff00007202 */ /* 0x000fd60000000f00 */
[----:B------:R-:W-:Y:S05]  /*9280*/  @!P0 BRA `(.L_x_288) ;  /* 0x0000000c00348947 */ /* 0x000fea0003800000 */
[----:B------:R-:W0:Y:S01]  /*9290*/  LDC R0, c[0x0][0x28c] ;  /* 0x0000a300ff007b82 */ /* 0x000e220000000800 */
[----:B------:R-:W-:Y:S01]  /*92a0*/  ULDC UR5, c[0x0][0x600] ;  /* 0x0001800000057ab9 */ /* 0x000fe20000000800 */
[----:B------:R-:W-:Y:S01]  /*92b0*/  ULDC UR4, c[0x0][0xc] ;  /* 0x0000030000047ab9 */ /* 0x000fe20000000800 */
[----:B------:R-:W-:Y:S01]  /*92c0*/  UIADD3 UR16, UR5, -0x1, URZ ;  /* 0xffffffff05107890 */ /* 0x000fe2000fffe03f */
[C---:B------:R-:W-:Y:S01]  /*92d0*/  LOP3.LUT P2, RZ, R18.reuse, 0x7f, RZ, 0xc0, !PT ;  /* 0x0000007f12ff7812 */ /* 0x040fe2000784c0ff */
[----:B------:R-:W-:Y:S01]  /*92e0*/  ULDC UR6, c[0x0][0x658] ;  /* 0x0001960000067ab9 */ /* 0x000fe20000000800 */
[----:B------:R-:W-:Y:S01]  /*92f0*/  ULDC UR5, c[0x0][0x10] ;  /* 0x0000040000057ab9 */ /* 0x000fe20000000800 */
[----:B------:R-:W-:Y:S01]  /*9300*/  UMOV UR7, 0xffffffff ;  /* 0xffffffff00077882 */ /* 0x000fe20000000000 */
[----:B------:R-:W-:Y:S01]  /*9310*/  UMOV UR8, 0x1 ;  /* 0x0000000100087882 */ /* 0x000fe20000000000 */
[----:B------:R-:W-:Y:S01]  /*9320*/  UIMAD.WIDE.U32 UR4, UR4, UR5, URZ ;  /* 0x00000005040472a5 */ /* 0x000fe2000f8e003f */
[----:B------:R-:W-:Y:S01]  /*9330*/  LOP3.LUT P0, RZ, R18, 0x1f, RZ, 0xc0, !PT ;  /* 0x0000001f12ff7812 */ /* 0x000fe2000780c0ff */
[----:B------:R-:W-:Y:S01]  /*9340*/  USHF.L.U32 UR7, UR7, UR6, URZ ;  /* 0x0000000607077299 */ /* 0x000fe2000800063f */
[----:B------:R-:W-:Y:S01]  /*9350*/  BSSY B0, `(.L_x_288) ;  /* 0x00000c0000007945 */ /* 0x000fe20003800000 */
[----:B------:R-:W-:Y:S01]  /*9360*/  USHF.L.U32 UR18, UR8, UR6, URZ ;  /* 0x0000000608127299 */ /* 0x000fe2000800063f */
[----:B------:R-:W-:Y:S01]  /*9370*/  MOV R11, 0x1 ;  /* 0x00000001000b7802 */ /* 0x000fe20000000f00 */
[----:B------:R-:W-:Y:S01]  /*9380*/  ULOP3.LUT UR17, URZ, UR7, URZ, 0x33, !UPT ;  /* 0x000000073f117292 */ /* 0x000fe2000f8e333f */
[----:B------:R-:W-:Y:S01]  /*9390*/  LOP3.LUT R18, R19, 0x2, RZ, 0xfc, !PT ;  /* 0x0000000213127812 */ /* 0x000fe200078efcff */
[----:B------:R-:W-:Y:S01]  /*93a0*/  ULDC UR6, c[0x0][0x14] ;  /* 0x0000050000067ab9 */ /* 0x000fe20000000800 */
[----:B------:R-:W-:Y:S01]  /*93b0*/  PLOP3.LUT P0, PT, P0, P2, PT, 0x8a, 0x0 ;  /* 0x000000000000781c */ /* 0x000fe20000705172 */
[----:B------:R-:W-:-:S02]  /*93c0*/  UIMAD.WIDE.U32 UR20, UR4, UR6, URZ ;  /* 0x00000006041472a5 */ /* 0x000fc4000f8e003f */
[----:B------:R-:W-:Y:S01]  /*93d0*/  UIMAD UR13, UR5, UR6, URZ ;  /* 0x00000006050d72a4 */ /* 0x000fe2000f8e023f */
[----:B------:R-:W-:Y:S01]  /*93e0*/  ULDC.64 UR22, c[0x0][0x198] ;  /* 0x0000660000167ab9 */ /* 0x000fe20000000a00 */
[----:B0-----:R-:W-:Y:S02]  /*93f0*/  VIADD R0, R0, 0x1f ;  /* 0x0000001f00007836 */ /* 0x001fe40000000000 */
[----:B------:R-:W-:-:S03]  /*9400*/  UIADD3 UR13, UR21, UR13, URZ ;  /* 0x0000000d150d7290 */ /* 0x000fc6000fffe03f */
[----:B------:R-:W-:-:S04]  /*9410*/  SHF.R.S32.HI R3, RZ, 0x1f, R0 ;  /* 0x0000001fff037819 */ /* 0x000fc80000011400 */
[----:B------:R-:W-:Y:S02]  /*9420*/  LEA.HI R3, R3, R0, RZ, 0x5 ;  /* 0x0000000003037211 */ /* 0x000fe400078f28ff */
[----:B------:R-:W-:Y:S02]  /*9430*/  MOV R0, RZ ;  /* 0x000000ff00007202 */ /* 0x000fe40000000f00 */
[----:B------:R-:W-:Y:S01]  /*9440*/  SHF.R.S32.HI R13, RZ, 0x5, R3 ;  /* 0x00000005ff0d7819 */ /* 0x000fe20000011403 */
[----:B------:R-:W-:-:S04]  /*9450*/  IMAD.MOV.U32 R3, RZ, RZ, 0x1 ;  /* 0x00000001ff037424 */ /* 0x000fc800078e00ff */
[----:B------:R-:W-:-:S07]  /*9460*/  VIADD R10, R13, 0x1 ;  /* 0x000000010d0a7836 */ /* 0x000fce0000000000 */
.L_x_300:
[----:B------:R-:W-:-:S03]  /*9470*/  UMOV UR4, 0xffffffff ;  /* 0xffffffff00047882 */ /* 0x000fc60000000000 */
[----:B------:R-:W-:Y:S05]  /*9480*/  BRA.DIV UR4, `(.L_x_289) ;  /* 0x0000000e04a07947 */ /* 0x000fea000b800000 */
[----:B------:R-:W-:-:S13]  /*9490*/  ELECT P6, URZ, PT ;  /* 0x00000000003f782f */ /* 0x000fda00038c0000 */
.L_x_311:
[----:B------:R-:W0:Y:S01]  /*94a0*/  LDC R4, c[0x0][0x28c] ;  /* 0x0000a300ff047b82 */ /* 0x000e220000000800 */
[----:B------:R-:W-:Y:S01]  /*94b0*/  BSSY B1, `(.L_x_290) ;  /* 0x0000037000017945 */ /* 0x000fe20003800000 */
[----:B0-----:R-:W-:-:S13]  /*94c0*/  ISETP.LT.OR P6, PT, R4, 0x1, !P6 ;  /* 0x000000010400780c */ /* 0x001fda00077c1670 */
[----:B------:R-:W-:Y:S05]  /*94d0*/  @P6 BRA `(.L_x_291) ;  /* 0x0000000000d06947 */ /* 0x000fea0003800000 */
[----:B------:R-:W-:Y:S01]  /*94e0*/  SHF.L.U32 R14, R9, 0x7, RZ ;  /* 0x00000007090e7819 */ /* 0x000fe200000006ff */
[----:B------:R-:W-:Y:S01]  /*94f0*/  IMAD.SHL.U32 R15, R7, 0x100, RZ ;  /* 0x00000100070f7824 */ /* 0x000fe200078e00ff */
[----:B------:R-:W-:Y:S01]  /*9500*/  MOV R20, RZ ;  /* 0x000000ff00147202 */ /* 0x000fe20000000f00 */
[----:B------:R-:W-:Y:S01]  /*9510*/  IMAD.MOV.U32 R4, RZ, RZ, R10 ;  /* 0x000000ffff047224 */ /* 0x000fe200078e000a */
[----:B------:R-:W-:Y:S01]  /*9520*/  MOV R5, R3 ;  /* 0x0000000300057202 */ /* 0x000fe20000000f00 */
[----:B------:R-:W-:-:S07]  /*9530*/  IMAD.MOV.U32 R6, RZ, RZ, R0 ;  /* 0x000000ffff067224 */ /* 0x000fce00078e0000 */
.L_x_295:
[----:B------:R-:W0:Y:S01]  /*9540*/  S2R R12, SR_CgaCtaId ;  /* 0x00000000000c7919 */ /* 0x000e220000008800 */
[----:B------:R-:W-:Y:S01]  /*9550*/  MOV R7, 0x400 ;  /* 0x0000040000077802 */ /* 0x000fe20000000f00 */
[----:B------:R-:W1:Y:S03]  /*9560*/  @!P2 LDC R9, c[0x0][0x500] ;  /* 0x00014000ff09ab82 */ /* 0x000e660000000800 */
[----:B0-----:R-:W-:Y:S02]  /*9570*/  LEA R21, R12, R7, 0x18 ;  /* 0x000000070c157211 */ /* 0x001fe400078ec0ff */
[----:B------:R-:W-:Y:S02]  /*9580*/  SHF.L.U32 R7, R5, 0x1f, RZ ;  /* 0x0000001f05077819 */ /* 0x000fe400000006ff */
[----:B------:R-:W-:-:S04]  /*9590*/  LEA R12, R6, R21, 0x3 ;  /* 0x00000015060c7211 */ /* 0x000fc800078e18ff */
[----:B------:R-:W0:Y:S02]  /*95a0*/  SYNCS.PHASECHK.TRANS64.TRYWAIT P1, [R12+URZ+0x20], R7 ;  /* 0x000020070c0075a7 */ /* 0x000e24000802017f */
[----:B01----:R-:W-:Y:S05]  /*95b0*/  @!P1 BRA `(.L_x_292) ;  /* 0x0000000c00749947 */ /* 0x003fea0003800000 */
.L_x_312:
[----:B0-----:R-:W-:Y:S01]  /*95c0*/  PRMT R7, R18, 0x9910, RZ ;  /* 0x0000991012077816 */ /* 0x001fe200000000ff */
[----:B------:R0:W-:Y:S03]  /*95d0*/  @!P2 SYNCS.ARRIVE.TRANS64 RZ, [R12+URZ], R9 ;  /* 0x000000090cffa9a7 */ /* 0x0001e6000800003f */
[----:B------:R-:W-:-:S13]  /*95e0*/  ISETP.NE.AND P1, PT, R7, 0x2, PT ;  /* 0x000000020700780c */ /* 0x000fda0003f25270 */
[----:B0-----:R-:W-:Y:S05]  /*95f0*/  @P1 BRA `(.L_x_293) ;  /* 0x0000000000041947 */ /* 0x001fea0003800000 */
[----:B------:R-:W-:Y:S01]  /*9600*/  BPT.TRAP 0x1 ;  /* 0x000000040000795c */ /* 0x000fe20000300000 */
.L_x_293:
[----:B------:R-:W-:Y:S05]  /*9610*/  @P0 BRA `(.L_x_294) ;  /* 0x0000000000040947 */ /* 0x000fea0003800000 */
[----:B------:R-:W-:Y:S01]  /*9620*/  BPT.TRAP 0x1 ;  /* 0x000000040000795c */ /* 0x000fe20000300000 */
.L_x_294:
[C---:B------:R-:W-:Y:S01]  /*9630*/  IMAD R7, R6.reuse, 0x8000, R21 ;  /* 0x0000800006077824 */ /* 0x040fe200078e0215 */
[----:B------:R-:W-:Y:S01]  /*9640*/  LEA R21, R6, R21, 0xe ;  /* 0x0000001506157211 */ /* 0x000fe200078e70ff */
[----:B------:R-:W-:Y:S01]  /*9650*/  UIADD3 UR4, UP0, UR22, 0xf0, URZ ;  /* 0x000000f016047890 */ /* 0x000fe2000ff1e03f */
[----:B------:R-:W-:Y:S01]  /*9660*/  R2UR UR9, R12 ;  /* 0x000000000c0972ca */ /* 0x000fe200000e0000 */
[----:B------:R-:W-:Y:S01]  /*9670*/  UIADD3 UR24, UP1, UR22, 0x1f0, URZ ;  /* 0x000001f016187890 */ /* 0x000fe2000ff3e03f */
[----:B------:R-:W-:Y:S01]  /*9680*/  R2UR UR5, R7 ;  /* 0x00000000070572ca */ /* 0x000fe200000e0000 */
[----:B------:R-:W-:Y:S01]  /*9690*/  VIADD R6, R6, 0x1 ;  /* 0x0000000106067836 */ /* 0x000fe20000000000 */
[----:B------:R-:W-:Y:S01]  /*96a0*/  R2UR UR8, R21 ;  /* 0x00000000150872ca */ /* 0x000fe200000e0000 */
[----:B------:R-:W-:Y:S01]  /*96b0*/  UIADD3.X UR25, URZ, UR23, URZ, UP1, !UPT ;  /* 0x000000173f197290 */ /* 0x000fe20008ffe43f */
[----:B------:R-:W-:Y:S01]  /*96c0*/  R2UR UR11, R15 ;  /* 0x000000000f0b72ca */ /* 0x000fe200000e0000 */
[----:B------:R-:W-:Y:S01]  /*96d0*/  UMOV UR6, 0x0 ;  /* 0x0000000000067882 */ /* 0x000fe20000000000 */
[----:B------:R-:W-:Y:S01]  /*96e0*/  R2UR UR10, R20 ;  /* 0x00000000140a72ca */ /* 0x000fe200000e0000 */
[----:B------:R-:W-:Y:S01]  /*96f0*/  UMOV UR7, 0x10000000 ;  /* 0x1000000000077882 */ /* 0x000fe20000000000 */
[----:B------:R-:W-:Y:S01]  /*9700*/  R2UR UR12, R8 ;  /* 0x00000000080c72ca */ /* 0x000fe200000e0000 */
[----:B------:R-:W-:Y:S01]  /*9710*/  VIADD R20, R20, 0x20 ;  /* 0x0000002014147836 */ /* 0x000fe20000000000 */
[----:B------:R-:W-:-:S02]  /*9720*/  IADD3 R4, R4, -0x1, RZ ;  /* 0xffffffff04047810 */ /* 0x000fc40007ffe0ff */
[----:B------:R-:W-:Y:S01]  /*9730*/  R2UR UR19, R14 ;  /* 0x000000000e1372ca */ /* 0x000fe200000e0000 */
[----:B------:R-:W-:Y:S01]  /*9740*/  UIADD3 UR14, UR5, 0x100, URZ ;  /* 0x00000100050e7890 */ /* 0x000fe2000fffe03f */
[----:B------:R-:W-:Y:S01]  /*9750*/  ISETP.GT.AND P3, PT, R4, 0x1, PT ;  /* 0x000000010400780c */ /* 0x000fe20003f64270 */
[----:B------:R-:W-:Y:S01]  /*9760*/  UIADD3.X UR5, URZ, UR23, URZ, UP0, !UPT ;  /* 0x000000173f057290 */ /* 0x000fe200087fe43f */
[----:B------:R-:W-:Y:S01]  /*9770*/  ISETP.NE.AND P1, PT, R6, 0x4, PT ;  /* 0x000000040600780c */ /* 0x000fe20003f25270 */
[----:B------:R-:W-:-:S03]  /*9780*/  UIADD3 UR15, UR8, 0x20100, URZ ;  /* 0x00020100080f7890 */ /* 0x000fc6000fffe03f */
[----:B------:R-:W-:Y:S01]  /*9790*/  UMOV UR8, UR14 ;  /* 0x0000000e00087c82 */ /* 0x000fe20008000000 */
[----:B------:R-:W-:Y:S02]  /*97a0*/  SEL R12, RZ, 0x1, P1 ;  /* 0x00000001ff0c7807 */ /* 0x000fe40000800000 */
[----:B------:R-:W-:Y:S01]  /*97b0*/  SEL R6, R6, RZ, P1 ;  /* 0x000000ff06067207 */ /* 0x000fe20000800000 */
[----:B------:R0:W-:Y:S01]  /*97c0*/  UTMALDG.3D [UR8], [UR4], desc[UR6] ;  /* 0x00000608040075b4 */ /* 0x0001e20008011000 */
[----:B------:R-:W-:Y:S01]  /*97d0*/  LOP3.LUT R5, R5, R12, RZ, 0x3c, !PT ;  /* 0x0000000c05057212 */ /* 0x000fe200078e3cff */
[----:B0-----:R-:W-:Y:S01]  /*97e0*/  UMOV UR8, UR15 ;  /* 0x0000000f00087c82 */ /* 0x001fe20008000000 */
[----:B------:R-:W-:Y:S02]  /*97f0*/  UMOV UR11, UR19 ;  /* 0x00000013000b7c82 */ /* 0x000fe40008000000 */
[----:B------:R0:W-:Y:S02]  /*9800*/  UTMALDG.3D [UR8], [UR24], desc[UR6] ;  /* 0x00000608180075b4 */ /* 0x0001e40008011000 */
[----:B0-----:R-:W-:Y:S05]  /*9810*/  @P3 BRA `(.L_x_295) ;  /* 0xfffffffc00483947 */ /* 0x001fea000383ffff */
.L_x_291:
[----:B------:R-:W-:Y:S05]  /*9820*/  BSYNC B1 ;  /* 0x0000000000017941 */ /* 0x000fea0003800000 */
.L_x_290:
[----:B------:R-:W-:Y:S01]  /*9830*/  LOP3.LUT P3, RZ, R11, 0xff, RZ, 0xc0, !PT ;  /* 0x000000ff0bff7812 */ /* 0x000fe2000786c0ff */
[----:B------:R-:W-:Y:S01]  /*9840*/  ULDC.64 UR4, c[0x0][0x650] ;  /* 0x0001940000047ab9 */ /* 0x000fe20000000a00 */
[----:B------:R-:W-:Y:S01]  /*9850*/  IADD3 R0, R13, R0, RZ ;  /* 0x000000000d007210 */ /* 0x000fe20007ffe0ff */
[----:B------:R-:W-:Y:S01]  /*9860*/  BSSY B1, `(.L_x_296) ;  /* 0x000006c000017945 */ /* 0x000fe20003800000 */
[----:B------:R-:W-:Y:S01]  /*9870*/  IADD3 R16, P4, R16, UR20, RZ ;  /* 0x0000001410107c10 */ /* 0x000fe2000ff9e0ff */
[----:B------:R-:W-:Y:S01]  /*9880*/  IMAD.MOV.U32 R7, RZ, RZ, -0x1 ;  /* 0xffffffffff077424 */ /* 0x000fe200078e00ff */
[----:B------:R-:W-:Y:S01]  /*9890*/  SHF.R.U32.HI R4, RZ, 0x2, R0 ;  /* 0x00000002ff047819 */ /* 0x000fe20000011600 */
[----:B------:R-:W-:Y:S01]  /*98a0*/  IMAD.MOV.U32 R8, RZ, RZ, -0x1 ;  /* 0xffffffffff087424 */ /* 0x000fe200078e00ff */
[----:B------:R-:W-:Y:S02]  /*98b0*/  ISETP.GT.U32.AND P1, PT, R0, 0x3, PT ;  /* 0x000000030000780c */ /* 0x000fe40003f24070 */
[----:B------:R-:W-:-:S02]  /*98c0*/  LOP3.LUT R4, R4, 0x1, RZ, 0xc0, !PT ;  /* 0x0000000104047812 */ /* 0x000fc400078ec0ff */
[----:B------:R-:W-:Y:S01]  /*98d0*/  ISETP.LT.U32.AND P1, PT, R13, 0x4, P1 ;  /* 0x000000040d00780c */ /* 0x000fe20000f21070 */
[----:B------:R-:W0:Y:S01]  /*98e0*/  @P3 S2R R6, SR_CgaCtaId ;  /* 0x0000000000063919 */ /* 0x000e220000008800 */
[----:B------:R-:W-:Y:S02]  /*98f0*/  @P3 MOV R5, 0x400 ;  /* 0x0000040000053802 */ /* 0x000fe40000000f00 */
[----:B------:R-:W-:Y:S02]  /*9900*/  IADD3.X R17, R17, UR13, RZ, P4, !PT ;  /* 0x0000000d11117c10 */ /* 0x000fe4000a7fe4ff */
[----:B------:R-:W-:Y:S02]  /*9910*/  ISETP.GE.U32.AND P4, PT, R16, UR4, PT ;  /* 0x0000000410007c0c */ /* 0x000fe4000bf86070 */
[----:B------:R-:W-:Y:S02]  /*9920*/  MOV R9, 0xffffffff ;  /* 0xffffffff00097802 */ /* 0x000fe40000000f00 */
[----:B------:R-:W-:-:S02]  /*9930*/  LOP3.LUT R0, R0, 0x3, RZ, 0xc0, !PT ;  /* 0x0000000300007812 */ /* 0x000fc400078ec0ff */
[----:B------:R-:W-:Y:S02]  /*9940*/  PRMT R11, RZ, 0x7610, R11 ;  /* 0x00007610ff0b7816 */ /* 0x000fe4000000000b */
[----:B0-----:R-:W-:-:S04]  /*9950*/  @P3 LEA R5, R6, R5, 0x18 ;  /* 0x0000000506053211 */ /* 0x001fc800078ec0ff */
[----:B------:R0:W-:Y:S01]  /*9960*/  @P3 SYNCS.ARRIVE.TRANS64.A1T0 RZ, [R5+URZ+0x58], RZ ;  /* 0x000058ff05ff39a7 */ /* 0x0001e2000810003f */
[----:B------:R-:W-:Y:S02]  /*9970*/  ISETP.NE.U32.AND P3, PT, R4, 0x1, PT ;  /* 0x000000010400780c */ /* 0x000fe40003f65070 */
[----:B------:R-:W-:Y:S02]  /*9980*/  SEL R4, RZ, 0x1, !P1 ;  /* 0x00000001ff047807 */ /* 0x000fe40004800000 */
[----:B------:R-:W-:Y:S02]  /*9990*/  ISETP.GE.U32.AND.EX P1, PT, R17, UR5, PT, P4 ;  /* 0x0000000511007c0c */ /* 0x000fe4000bf26140 */
[----:B------:R-:W-:-:S04]  /*99a0*/  ISETP.GT.U32.AND P3, PT, R13, 0x3, !P3 ;  /* 0x000000030d00780c */ /* 0x000fc80005f64070 */
[----:B0-----:R-:W-:-:S04]  /*99b0*/  SEL R5, RZ, 0x1, !P3 ;  /* 0x00000001ff057807 */ /* 0x001fc80005800000 */
[--C-:B------:R-:W-:Y:S02]  /*99c0*/  LOP3.LUT R3, R5, R3, R4.reuse, 0x96, !PT ;  /* 0x0000000305037212 */ /* 0x100fe400078e9604 */
[----:B------:R-:W-:Y:S01]  /*99d0*/  PRMT R4, RZ, 0x7610, R4 ;  /* 0x00007610ff047816 */ /* 0x000fe20000000004 */
[----:B------:R-:W-:Y:S06]  /*99e0*/  @P1 BRA `(.L_x_297) ;  /* 0x00000004004c1947 */ /* 0x000fec0003800000 */
[----:B------:R-:W-:Y:S01]  /*99f0*/  ULDC.64 UR4, c[0x0][0x628] ;  /* 0x00018a0000047ab9 */ /* 0x000fe20000000a00 */
[----:B------:R-:W0:Y:S01]  /*9a00*/  S2R R14, SR_CTAID.X ;  /* 0x00000000000e7919 */ /* 0x000e220000002500 */
[----:B------:R-:W-:Y:S01]  /*9a10*/  ISETP.NE.U32.AND P1, PT, RZ, UR4, PT ;  /* 0x00000004ff007c0c */ /* 0x000fe2000bf25070 */
[----:B------:R-:W-:Y:S01]  /*9a20*/  ULDC UR7, c[0x0][0x630] ;  /* 0x00018c0000077ab9 */ /* 0x000fe20000000800 */
[----:B------:R-:W-:Y:S01]  /*9a30*/  MOV R4, R16 ;  /* 0x0000001000047202 */ /* 0x000fe20000000f00 */
[----:B------:R-:W1:Y:S01]  /*9a40*/  S2R R12, SR_CTAID.Y ;  /* 0x00000000000c7919 */ /* 0x000e620000002600 */
[----:B------:R-:W-:Y:S01]  /*9a50*/  ISETP.NE.AND.EX P1, PT, RZ, UR5, PT, P1 ;  /* 0x00000005ff007c0c */ /* 0x000fe2000bf25310 */
[----:B------:R-:W-:-:S12]  /*9a60*/  IMAD.MOV.U32 R5, RZ, RZ, R17 ;  /* 0x000000ffff057224 */ /* 0x000fd800078e0011 */
[----:B------:R-:W-:Y:S05]  /*9a70*/  @!P1 BRA `(.L_x_298) ;  /* 0x0000000000289947 */ /* 0x000fea0003800000 */
[----:B------:R-:W-:Y:S02]  /*9a80*/  ULDC UR6, c[0x0][0x634] ;  /* 0x00018d0000067ab9 */ /* 0x000fe40000000800 */
[----:B------:R-:W-:-:S04]  /*9a90*/  IADD3 R9, P1, R16, UR6, RZ ;  /* 0x0000000610097c10 */ /* 0x000fc8000ff3e0ff */
[----:B------:R-:W-:-:S05]  /*9aa0*/  IADD3.X R15, RZ, R17, RZ, P1, !PT ;  /* 0x00000011ff0f7210 */ /* 0x000fca0000ffe4ff */
[----:B------:R-:W-:-:S04]  /*9ab0*/  IMAD.WIDE.U32 R6, R15, UR4, RZ ;  /* 0x000000040f067c25 */ /* 0x000fc8000f8e00ff */
[----:B------:R-:W-:-:S04]  /*9ac0*/  IMAD.WIDE.U32 R6, P1, R9, UR5, R6 ;  /* 0x0000000509067c25 */ /* 0x000fc8000f820006 */
[----:B------:R-:W-:Y:S01]  /*9ad0*/  IMAD.WIDE.U32 R8, R9, UR4, RZ ;  /* 0x0000000409087c25 */ /* 0x000fe2000f8e00ff */
[----:B------:R-:W-:-:S03]  /*9ae0*/  MOV R4, R7 ;  /* 0x0000000700047202 */ /* 0x000fc60000000f00 */
[----:B------:R-:W-:Y:S01]  /*9af0*/  IMAD.X R5, RZ, RZ, RZ, P1 ;  /* 0x000000ffff057224 */ /* 0x000fe200008e06ff */
[----:B------:R-:W-:-:S05]  /*9b00*/  IADD3 RZ, P1, R9, R6, RZ ;  /* 0x0000000609ff7210 */ /* 0x000fca0007f3e0ff */
[----:B------:R-:W-:-:S08]  /*9b10*/  IMAD.WIDE.U32.X R4, R15, UR5, R4, P1 ;  /* 0x000000050f047c25 */ /* 0x000fd000088e0404 */
.L_x_298:
[--C-:B------:R-:W-:Y:S01]  /*9b20*/  SHF.R.U64 R8, R4, UR7, R5.reuse ;  /* 0x0000000704087c19 */ /* 0x100fe20008001205 */
[----:B------:R-:W-:Y:S01]  /*9b30*/  ULDC.64 UR4, c[0x0][0x620] ;  /* 0x0001880000047ab9 */ /* 0x000fe20000000a00 */
[----:B------:R-:W-:Y:S01]  /*9b40*/  SHF.R.U32.HI R4, RZ, UR7, R5 ;  /* 0x00000007ff047c19 */ /* 0x000fe20008011605 */
[----:B------:R-:W2:Y:S01]  /*9b50*/  LDC R25, c[0x0][0x144] ;  /* 0x00005100ff197b82 */ /* 0x000ea20000000800 */
[----:B------:R-:W-:Y:S01]  /*9b60*/  IADD3 R7, P1, RZ, -R8, RZ ;  /* 0x80000008ff077210 */ /* 0x000fe20007f3e0ff */
[----:B------:R-:W-:Y:S01]  /*9b70*/  ULDC.64 UR8, c[0x0][0x640] ;  /* 0x0001900000087ab9 */ /* 0x000fe20000000a00 */
[----:B0-----:R-:W-:Y:S01]  /*9b80*/  I2FP.F32.U32 R9, R14 ;  /* 0x0000000e00097245 */ /* 0x001fe20000201000 */
[----:B------:R-:W-:Y:S02]  /*9b90*/  ULDC UR6, c[0x0][0x608] ;  /* 0x0001820000067ab9 */ /* 0x000fe40000000800 */
[----:B------:R-:W-:Y:S01]  /*9ba0*/  IMAD.X R4, RZ, RZ, ~R4, P1 ;  /* 0x000000ffff047224 */ /* 0x000fe200008e0e04 */
[----:B------:R-:W-:Y:S01]  /*9bb0*/  ISETP.NE.U32.AND P1, PT, RZ, UR8, PT ;  /* 0x00000008ff007c0c */ /* 0x000fe2000bf25070 */
[----:B------:R-:W0:Y:S02]  /*9bc0*/  LDC R21, c[0x0][0x148] ;  /* 0x00005200ff157b82 */ /* 0x000e240000000800 */
[----:B------:R-:W-:Y:S01]  /*9bd0*/  IMAD R6, R4, UR4, RZ ;  /* 0x0000000404067c24 */ /* 0x000fe2000f8e02ff */
[----:B------:R-:W-:Y:S01]  /*9be0*/  ISETP.NE.AND.EX P1, PT, RZ, UR9, PT, P1 ;  /* 0x00000009ff007c0c */ /* 0x000fe2000bf25310 */
[----:B------:R-:W-:Y:S01]  /*9bf0*/  IMAD.WIDE.U32 R4, R7, UR4, R16 ;  /* 0x0000000407047c25 */ /* 0x000fe2000f8e0010 */
[----:B------:R-:W-:-:S03]  /*9c00*/  ULDC UR4, c[0x0][0x150] ;  /* 0x0000540000047ab9 */ /* 0x000fc60000000800 */
[----:B------:R-:W-:Y:S02]  /*9c10*/  IMAD R7, R7, UR5, R6 ;  /* 0x0000000507077c24 */ /* 0x000fe4000f8e0206 */
[----:B------:R-:W-:Y:S01]  /*9c20*/  FMUL R6, R9, UR4 ;  /* 0x0000000409067c20 */ /* 0x000fe20008400000 */
[----:B------:R-:W-:Y:S01]  /*9c30*/  ULDC UR4, c[0x0][0x618] ;  /* 0x0001860000047ab9 */ /* 0x000fe20000000800 */
[----:B------:R-:W-:Y:S01]  /*9c40*/  ULDC UR5, c[0x0][0x154] ;  /* 0x0000550000057ab9 */ /* 0x000fe20000000800 */
[----:B------:R-:W-:-:S03]  /*9c50*/  IADD3 R5, R5, R7, RZ ;  /* 0x0000000705057210 */ /* 0x000fc60007ffe0ff */
[----:B------:R-:W3:Y:S01]  /*9c60*/  F2I.U32.TRUNC.NTZ R6, R6 ;  /* 0x0000000600067305 */ /* 0x000ee2000020f000 */
[----:B------:R-:W-:Y:S02]  /*9c70*/  SHF.R.U64 R9, R4, UR4, R5 ;  /* 0x0000000404097c19 */ /* 0x000fe40008001205 */
[----:B-1----:R-:W-:-:S05]  /*9c80*/  I2FP.F32.U32 R4, R12 ;  /* 0x0000000c00047245 */ /* 0x002fca0000201000 */
[----:B------:R-:W-:Y:S01]  /*9c90*/  FMUL R22, R4, UR5 ;  /* 0x0000000504167c20 */ /* 0x000fe20008400000 */
[----:B------:R-:W-:Y:S01]  /*9ca0*/  SHF.R.U32.HI R4, RZ, UR4, R5 ;  /* 0x00000004ff047c19 */ /* 0x000fe20008011605 */
[----:B------:R-:W-:-:S03]  /*9cb0*/  ULDC UR4, c[0x0][0x658] ;  /* 0x0001960000047ab9 */ /* 0x000fc60000000800 */
[--C-:B------:R-:W-:Y:S01]  /*9cc0*/  SHF.R.U32.HI R5, RZ, UR6, R4.reuse ;  /* 0x00000006ff057c19 */ /* 0x100fe20008011604 */
[----:B------:R-:W1:Y:S01]  /*9cd0*/  F2I.U32.TRUNC.NTZ R22, R22 ;  /* 0x0000001600167305 */ /* 0x000e62000020f000 */
[----:B------:R-:W-:Y:S01]  /*9ce0*/  SHF.R.U64 R20, R9, UR6, R4 ;  /* 0x0000000609147c19 */ /* 0x000fe20008001204 */
[----:B---3--:R-:W-:Y:S01]  /*9cf0*/  IMAD.MOV R6, RZ, RZ, -R6 ;  /* 0x000000ffff067224 */ /* 0x008fe200078e0a06 */
[--C-:B------:R-:W-:Y:S02]  /*9d00*/  SHF.R.U32.HI R23, RZ, UR4, R5.reuse ;  /* 0x00000004ff177c19 */ /* 0x100fe40008011605 */
[----:B------:R-:W-:Y:S01]  /*9d10*/  SHF.R.U64 R15, R20, UR4, R5 ;  /* 0x00000004140f7c19 */ /* 0x000fe20008001205 */
[----:B--2---:R-:W-:Y:S02]  /*9d20*/  IMAD R14, R25, R6, R14 ;  /* 0x00000006190e7224 */ /* 0x004fe400078e020e */
[----:B------:R-:W-:Y:S01]  /*9d30*/  IMAD.MOV.U32 R5, RZ, RZ, R23 ;  /* 0x000000ffff057224 */ /* 0x000fe200078e0017 */
[----:B------:R-:W-:Y:S01]  /*9d40*/  MOV R4, R15 ;  /* 0x0000000f00047202 */ /* 0x000fe20000000f00 */
[----:B------:R-:W-:Y:S06]  /*9d50*/  @!P1 BRA `(.L_x_299) ;  /* 0x0000000000289947 */ /* 0x000fec0003800000 */
[----:B------:R-:W-:Y:S02]  /*9d60*/  ULDC UR4, c[0x0][0x64c] ;  /* 0x0001930000047ab9 */ /* 0x000fe40000000800 */
[----:B------:R-:W-:-:S04]  /*9d70*/  IADD3 R5, P1, R15, UR4, RZ ;  /* 0x000000040f057c10 */ /* 0x000fc8000ff3e0ff */
[----:B------:R-:W-:-:S05]  /*9d80*/  IADD3.X R23, RZ, R23, RZ, P1, !PT ;  /* 0x00000017ff177210 */ /* 0x000fca0000ffe4ff */
[----:B------:R-:W-:-:S04]  /*9d90*/  IMAD.WIDE.U32 R6, R23, UR8, RZ ;  /* 0x0000000817067c25 */ /* 0x000fc8000f8e00ff */
[----:B------:R-:W-:-:S04]  /*9da0*/  IMAD.WIDE.U32 R6, P1, R5, UR9, R6 ;  /* 0x0000000905067c25 */ /* 0x000fc8000f820006 */
[----:B------:R-:W-:Y:S01]  /*9db0*/  IMAD.WIDE.U32 R4, R5, UR8, RZ ;  /* 0x0000000805047c25 */ /* 0x000fe2000f8e00ff */
[----:B------:R-:W-:-:S04]  /*9dc0*/  MOV R4, R7 ;  /* 0x0000000700047202 */ /* 0x000fc80000000f00 */
[----:B------:R-:W-:Y:S01]  /*9dd0*/  IADD3 RZ, P3, R5, R6, RZ ;  /* 0x0000000605ff7210 */ /* 0x000fe20007f7e0ff */
[----:B------:R-:W-:-:S04]  /*9de0*/  IMAD.X R5, RZ, RZ, RZ, P1 ;  /* 0x000000ffff057224 */ /* 0x000fc800008e06ff */
[----:B------:R-:W-:-:S08]  /*9df0*/  IMAD.WIDE.U32.X R4, R23, UR9, R4, P3 ;  /* 0x0000000917047c25 */ /* 0x000fd000098e0404 */
.L_x_299:
[----:B------:R-:W-:Y:S01]  /*9e00*/  ISETP.NE.AND P1, PT, R2, 0x1, PT ;  /* 0x000000010200780c */ /* 0x000fe20003f25270 */
[----:B------:R-:W-:Y:S01]  /*9e10*/  ULDC UR4, c[0x0][0x648] ;  /* 0x0001920000047ab9 */ /* 0x000fe20000000800 */
[----:B------:R-:W-:Y:S01]  /*9e20*/  LOP3.LUT R20, R20, UR17, RZ, 0xc0, !PT ;  /* 0x0000001114147c12 */ /* 0x000fe2000f8ec0ff */
[----:B-1----:R-:W-:Y:S01]  /*9e30*/  IMAD.MOV R22, RZ, RZ, -R22 ;  /* 0x000000ffff167224 */ /* 0x002fe200078e0a16 */
[----:B------:R-:W-:Y:S01]  /*9e40*/  SHF.R.U64 R5, R4, UR4, R5 ;  /* 0x0000000404057c19 */ /* 0x000fe20008001205 */
[----:B------:R-:W-:Y:S01]  /*9e50*/  ULDC UR4, c[0x0][0x638] ;  /* 0x00018e0000047ab9 */ /* 0x000fe20000000800 */
[----:B------:R-:W-:Y:S01]  /*9e60*/  LOP3.LUT R6, R9, UR16, RZ, 0xc0, !PT ;  /* 0x0000001009067c12 */ /* 0x000fe2000f8ec0ff */
[----:B------:R-:W-:Y:S01]  /*9e70*/  ULDC UR5, c[0x0][0x610] ;  /* 0x0001840000057ab9 */ /* 0x000fe20000000800 */
[C---:B------:R-:W-:Y:S01]  /*9e80*/  IADD3 R4, -R5.reuse, RZ, RZ ;  /* 0x000000ff05047210 */ /* 0x040fe20007ffe1ff */
[----:B------:R-:W-:-:S04]  /*9e90*/  IMAD R5, R5, UR18, R20 ;  /* 0x0000001205057c24 */ /* 0x000fc8000f8e0214 */
[----:B0-----:R-:W-:Y:S02]  /*9ea0*/  @P1 IMAD R14, R21, R22, R12 ;  /* 0x00000016150e1224 */ /* 0x001fe400078e020c */
[----:B------:R-:W-:Y:S01]  /*9eb0*/  IMAD R15, R4, UR4, R15 ;  /* 0x00000004040f7c24 */ /* 0x000fe2000f8e020f */
[----:B------:R-:W-:Y:S01]  /*9ec0*/  ULDC UR4, c[0x0][0x600] ;  /* 0x0001800000047ab9 */ /* 0x000fe20000000800 */
[----:B------:R-:W-:Y:S02]  /*9ed0*/  IMAD R14, R5, UR5, R14 ;  /* 0x00000005050e7c24 */ /* 0x000fe4000f8e020e */
[----:B------:R-:W-:Y:S02]  /*9ee0*/  IMAD R15, R15, UR4, R6 ;  /* 0x000000040f0f7c24 */ /* 0x000fe4000f8e0206 */
[----:B------:R-:W-:-:S03]  /*9ef0*/  IMAD.MOV.U32 R4, RZ, RZ, 0x1 ;  /* 0x00000001ff047424 */ /* 0x000fc600078e00ff */
[----:B------:R-:W-:Y:S02]  /*9f00*/  SEL R9, R15, R14, !P1 ;  /* 0x0000000e0f097207 */ /* 0x000fe40004800000 */
[----:B------:R-:W-:-:S07]  /*9f10*/  SEL R7, R14, R15, !P1 ;  /* 0x0000000f0e077207 */ /* 0x000fce0004800000 */
.L_x_297:
[----:B------:R-:W-:Y:S05]  /*9f20*/  BSYNC B1 ;  /* 0x0000000000017941 */ /* 0x000fea0003800000 */
.L_x_296:
[----:B------:R-:W-:-:S13]  /*9f30*/  LOP3.LUT P1, RZ, R4, 0xff, RZ, 0xc0, !PT ;  /* 0x000000ff04ff7812 */ /* 0x000fda000782c0ff */
[----:B------:R-:W-:Y:S05]  /*9f40*/  @P1 BRA `(.L_x_300) ;  /* 0xfffffff400481947 */ /* 0x000fea000383ffff */
[----:B------:R-:W-:Y:S05]  /*9f50*/  BSYNC B0 ;  /* 0x0000000000007941 */ /* 0x000fea0003800000 */
.L_x_288:
[----:B------:R-:W-:-:S03]  /*9f60*/  UMOV UR4, 0xffffffff ;  /* 0xffffffff00047882 */ /* 0x000fc60000000000 */
[----:B------:R-:W-:Y:S05]  /*9f70*/  BRA.DIV UR4, `(.L_x_301) ;  /* 0x0000000604187947 */ /* 0x000fea000b800000 */
[----:B------:R-:W-:-:S13]  /*9f80*/  ELECT P6, URZ, PT ;  /* 0x00000000003f782f */ /* 0x000fda00038c0000 */
.L_x_315:
[----:B------:R-:W-:Y:S04]  /*9f90*/  BSSY B0, `(.L_x_302) ;  /* 0x000002b000007945 */ /* 0x000fe80003800000 */
[----:B------:R-:W-:Y:S05]  /*9fa0*/  @!P6 BRA `(.L_x_303) ;  /* 0x0000000000a4e947 */ /* 0x000fea0003800000 */
[----:B------:R-:W-:-:S04]  /*9fb0*/  LOP3.LUT R19, R19, 0x2, RZ, 0xfc, !PT ;  /* 0x0000000213137812 */ /* 0x000fc800078efcff */
[----:B------:R-:W-:-:S13]  /*9fc0*/  ISETP.NE.AND P0, PT, R19, 0x3, PT ;  /* 0x000000031300780c */ /* 0x000fda0003f05270 */
[----:B------:R-:W-:Y:S05]  /*9fd0*/  @!P0 BRA `(.L_x_304) ;  /* 0x0000000000048947 */ /* 0x000fea0003800000 */
[----:B------:R-:W-:Y:S01]  /*9fe0*/  BPT.TRAP 0x1 ;  /* 0x000000040000795c */ /* 0x000fe20000300000 */
.L_x_304:
[----:B------:R-:W0:Y:S01]  /*9ff0*/  S2R R5, SR_CgaCtaId ;  /* 0x0000000000057919 */ /* 0x000e220000008800 */
[----:B------:R-:W-:Y:S02]  /*a000*/  MOV R2, 0x400 ;  /* 0x0000040000027802 */ /* 0x000fe40000000f00 */
[----:B------:R-:W-:Y:S02]  /*a010*/  SHF.L.U32 R4, R3, 0x1f, RZ ;  /* 0x0000001f03047819 */ /* 0x000fe400000006ff */
[----:B0-----:R-:W-:-:S04]  /*a020*/  LEA R5, R5, R2, 0x18 ;  /* 0x0000000205057211 */ /* 0x001fc800078ec0ff */
[----:B------:R-:W-:-:S05]  /*a030*/  IADD3 R5, R5, 0x20, RZ ;  /* 0x0000002005057810 */ /* 0x000fca0007ffe0ff */
[C---:B------:R-:W-:Y:S01]  /*a040*/  IMAD R7, R0.reuse, 0x8, R5 ;  /* 0x0000000800077824 */ /* 0x040fe200078e0205 */
[----:B------:R-:W-:-:S03]  /*a050*/  IADD3 R0, R0, 0x1, RZ ;  /* 0x0000000100007810 */ /* 0x000fc60007ffe0ff */
[----:B------:R-:W0:Y:S01]  /*a060*/  SYNCS.PHASECHK.TRANS64.TRYWAIT P0, [R7+URZ], R4 ;  /* 0x00000004070075a7 */ /* 0x000e22000800017f */
[----:B------:R-:W-:-:S04]  /*a070*/  ISETP.NE.AND P1, PT, R0, 0x4, PT ;  /* 0x000000040000780c */ /* 0x000fc80003f25270 */
[----:B------:R-:W-:Y:S02]  /*a080*/  SEL R2, RZ, 0x1, P1 ;  /* 0x00000001ff027807 */ /* 0x000fe40000800000 */
[----:B------:R-:W-:Y:S02]  /*a090*/  SEL R0, R0, RZ, P1 ;  /* 0x000000ff00007207 */ /* 0x000fe40000800000 */
[----:B------:R-:W-:-:S03]  /*a0a0*/  LOP3.LUT R9, R3, R2, RZ, 0x3c, !PT ;  /* 0x0000000203097212 */ /* 0x000fc600078e3cff */
[----:B------:R-:W-:Y:S01]  /*a0b0*/  IMAD R6, R0, 0x8, R5 ;  /* 0x0000000800067824 */ /* 0x000fe200078e0205 */
[----:B------:R-:W-:Y:S01]  /*a0c0*/  SHF.L.U32 R3, R9, 0x1f, RZ ;  /* 0x0000001f09037819 */ /* 0x000fe200000006ff */
[----:B0-----:R-:W-:Y:S06]  /*a0d0*/  @!P0 BRA `(.L_x_305) ;  /* 0x0000000000e08947 */ /* 0x001fec0003800000 */
.L_x_316:
[----:B------:R-:W1:Y:S01]  /*a0e0*/  SYNCS.PHASECHK.TRANS64.TRYWAIT P0, [R6+URZ], R3 ;  /* 0x00000003060075a7 */ /* 0x000e62000800017f */
[----:B------:R-:W-:-:S04]  /*a0f0*/  IADD3 R0, R0, 0x1, RZ ;  /* 0x0000000100007810 */ /* 0x000fc80007ffe0ff */
[----:B------:R-:W-:-:S04]  /*a100*/  ISETP.NE.AND P1, PT, R0, 0x4, PT ;  /* 0x000000040000780c */ /* 0x000fc80003f25270 */
[----:B------:R-:W-:Y:S02]  /*a110*/  SEL R2, RZ, 0x1, P1 ;  /* 0x00000001ff027807 */ /* 0x000fe40000800000 */
[----:B------:R-:W-:Y:S02]  /*a120*/  SEL R0, R0, RZ, P1 ;  /* 0x000000ff00007207 */ /* 0x000fe40000800000 */
[----:B------:R-:W-:-:S03]  /*a130*/  LOP3.LUT R9, R9, R2, RZ, 0x3c, !PT ;  /* 0x0000000209097212 */ /* 0x000fc600078e3cff */
[----:B0-----:R-:W-:Y:S01]  /*a140*/  IMAD R7, R0, 0x8, R5 ;  /* 0x0000000800077824 */ /* 0x001fe200078e0205 */
[----:B------:R-:W-:Y:S01]  /*a150*/  SHF.L.U32 R4, R9, 0x1f, RZ ;  /* 0x0000001f09047819 */ /* 0x000fe200000006ff */
[----:B-1----:R-:W-:Y:S06]  /*a160*/  @!P0 BRA `(.L_x_306) ;  /* 0x0000000000d08947 */ /* 0x002fec0003800000 */
.L_x_317:
[----:B------:R-:W1:Y:S01]  /*a170*/  SYNCS.PHASECHK.TRANS64.TRYWAIT P0, [R7+URZ], R4 ;  /* 0x00000004070075a7 */ /* 0x000e62000800017f */
[----:B------:R-:W-:-:S04]  /*a180*/  IADD3 R0, R0, 0x1, RZ ;  /* 0x0000000100007810 */ /* 0x000fc80007ffe0ff */
[----:B------:R-:W-:-:S04]  /*a190*/  ISETP.NE.AND P1, PT, R0, 0x4, PT ;  /* 0x000000040000780c */ /* 0x000fc80003f25270 */
[----:B------:R-:W-:Y:S02]  /*a1a0*/  SEL R2, RZ, 0x1, P1 ;  /* 0x00000001ff027807 */ /* 0x000fe40000800000 */
[----:B------:R-:W-:Y:S02]  /*a1b0*/  SEL R0, R0, RZ, P1 ;  /* 0x000000ff00007207 */ /* 0x000fe40000800000 */
[----:B------:R-:W-:Y:S01]  /*a1c0*/  LOP3.LUT R2, R9, R2, RZ, 0x3c, !PT ;  /* 0x0000000209027212 */ /* 0x000fe200078e3cff */
[----:B-1----:R-:W-:Y:S06]  /*a1d0*/  @!P0 BRA `(.L_x_307) ;  /* 0x0000000000c88947 */ /* 0x002fec0003800000 */
.L_x_318:
[----:B------:R-:W-:Y:S01]  /*a1e0*/  IMAD R5, R0, 0x8, R5 ;  /* 0x0000000800057824 */ /* 0x000fe200078e0205 */
[----:B------:R-:W-:-:S07]  /*a1f0*/  SHF.L.U32 R0, R2, 0x1f, RZ ;  /* 0x0000001f02007819 */ /* 0x000fce00000006ff */
.L_x_308:
[----:B--2---:R2:W3:Y:S02]  /*a200*/  SYNCS.PHASECHK.TRANS64.TRYWAIT P0, [R5+URZ], R0 ;  /* 0x00000000050075a7 */ /* 0x0044e4000800017f */
[----:B---3--:R-:W-:Y:S05]  /*a210*/  @!P0 NANOSLEEP.SYNCS 0x989680 ;  /* 0x009896800000895d */ /* 0x008fea0003900000 */
[----:B------:R-:W3:Y:S02]  /*a220*/  @!P0 SYNCS.PHASECHK.TRANS64 P0, [R5+URZ], R0 ;  /* 0x00000000050085a7 */ /* 0x000ee4000800007f */
[----:B---3--:R-:W-:Y:S05]  /*a230*/  @!P0 BRA `(.L_x_308) ;  /* 0xfffffffc00f08947 */ /* 0x008fea000383ffff */
.L_x_303:
[----:B------:R-:W-:Y:S05]  /*a240*/  BSYNC B0 ;  /* 0x0000000000007941 */ /* 0x000fea0003800000 */
.L_x_302:
[----:B------:R-:W-:Y:S05]  /*a250*/  EXIT ;  /* 0x000000000000794d */ /* 0x000fea0003800000 */
.L_x_17:
[----:B---3--:R3:W4:Y:S02]  /*a260*/  SYNCS.PHASECHK.TRANS64.TRYWAIT P1, [R3+URZ], R0 ;  /* 0x00000000030075a7 */ /* 0x008724000802017f */
[----:B----4-:R-:W-:Y:S05]  /*a270*/  @!P1 NANOSLEEP.SYNCS 0x989680 ;  /* 0x009896800000995d */ /* 0x010fea0003900000 */
[----:B------:R-:W4:Y:S02]  /*a280*/  @!P1 SYNCS.PHASECHK.TRANS64 P1, [R3+URZ], R0 ;  /* 0x00000000030095a7 */ /* 0x000f24000802007f */
[----:B----4-:R-:W-:Y:S05]  /*a290*/  @!P1 BRA `(.L_x_17) ;  /* 0xfffffffc00f09947 */ /* 0x010fea000383ffff */
[----:B------:R-:W-:Y:S05]  /*a2a0*/  BRA `(.L_x_16) ;  /* 0xffffff6c00d87947 */ /* 0x000fea000383ffff */
.L_x_22:
[----:B-1----:R-:W-:-:S04]  /*a2b0*/  MOV R4, UR8 ;  /* 0x0000000800047c02 */ /* 0x002fc80008000f00 */
[----:B------:R1:W2:Y:S03]  /*a2c0*/  SYNCS.PHASECHK.TRANS64.TRYWAIT P1, [R4+URZ], R3 ;  /* 0x00000003040075a7 */ /* 0x0002a6000802017f */
[----:B--2---:R-:W-:Y:S05]  /*a2d0*/  @!P1 NANOSLEEP.SYNCS 0x989680 ;  /* 0x009896800000995d */ /* 0x004fea0003900000 */
[----:B------:R-:W2:Y:S02]  /*a2e0*/  @!P1 SYNCS.PHASECHK.TRANS64 P1, [R4+URZ], R3 ;  /* 0x00000003040095a7 */ /* 0x000ea4000802007f */
[----:B--2---:R-:W-:Y:S05]  /*a2f0*/  @!P1 BRA `(.L_x_22) ;  /* 0xfffffffc00ec9947 */ /* 0x004fea000383ffff */
[----:B------:R-:W-:Y:S05]  /*a300*/  BRA `(.L_x_21) ;  /* 0xffffff7400087947 */ /* 0x000fea000383ffff */
.L_x_289:
[----:B------:R-:W-:Y:S01]  /*a310*/  BSSY B1, `(.L_x_309) ;  /* 0x0000006000017945 */ /* 0x000fe20003800000 */
[----:B------:R-:W-:-:S07]  /*a320*/  IMAD.MOV.U32 R15, RZ, RZ, -0x1 ;  /* 0xffffffffff0f7424 */ /* 0x000fce00078e00ff */
[----:B------:R-:W-:Y:S05]  /*a330*/  WARPSYNC.COLLECTIVE R15, `(.L_x_310) ;  /* 0x000000000f0c7348 */ /* 0x000fea0003c00000 */
[----:B------:R-:W-:Y:S02]  /*a340*/  ELECT P6, UR62, PT ;  /* 0x00000000003e782f */ /* 0x000fe400038c0000 */
[----:B------:R-:W-:Y:S01]  /*a350*/  MOV R14, UR62 ;  /* 0x0000003e000e7c02 */ /* 0x000fe20008000f00 */
[----:B------:R-:W-:Y:S10]  /*a360*/  ENDCOLLECTIVE ;  /* 0x000000000000791b */ /* 0x000ff40003800000 */
.L_x_310:
[----:B------:R-:W-:Y:S05]  /*a370*/  BSYNC B1 ;  /* 0x0000000000017941 */ /* 0x000fea0003800000 */
.L_x_309:
[----:B------:R-:W-:Y:S05]  /*a380*/  BRA `(.L_x_311) ;  /* 0xfffffff000447947 */ /* 0x000fea000383ffff */
.L_x_292:
[----:B0-----:R0:W1:Y:S02]  /*a390*/  SYNCS.PHASECHK.TRANS64.TRYWAIT P1, [R12+URZ+0x20], R7 ;  /* 0x000020070c0075a7 */ /* 0x001064000802017f */
[----:B-1----:R-:W-:Y:S05]  /*a3a0*/  @!P1 NANOSLEEP.SYNCS 0x989680 ;  /* 0x009896800000995d */ /* 0x002fea0003900000 */
[----:B------:R-:W1:Y:S02]  /*a3b0*/  @!P1 SYNCS.PHASECHK.TRANS64 P1, [R12+URZ+0x20], R7 ;  /* 0x000020070c0095a7 */ /* 0x000e64000802007f */
[----:B-1----:R-:W-:Y:S05]  /*a3c0*/  @!P1 BRA `(.L_x_292) ;  /* 0xfffffffc00f09947 */ /* 0x002fea000383ffff */
[----:B------:R-:W-:Y:S05]  /*a3d0*/  BRA `(.L_x_312) ;  /* 0xfffffff000787947 */ /* 0x000fea000383ffff */
.L_x_301:
[----:B------:R-:W-:Y:S01]  /*a3e0*/  BSSY B0, `(.L_x_313) ;  /* 0x0000006000007945 */ /* 0x000fe20003800000 */
[----:B------:R-:W-:-:S07]  /*a3f0*/  MOV R15, 0xffffffff ;  /* 0xffffffff000f7802 */ /* 0x000fce0000000f00 */
[----:B------:R-:W-:Y:S05]  /*a400*/  WARPSYNC.COLLECTIVE R15, `(.L_x_314) ;  /* 0x000000000f0c7348 */ /* 0x000fea0003c00000 */
[----:B------:R-:W-:Y:S02]  /*a410*/  ELECT P6, UR62, PT ;  /* 0x00000000003e782f */ /* 0x000fe400038c0000 */
[----:B------:R-:W-:Y:S01]  /*a420*/  MOV R14, UR62 ;  /* 0x0000003e000e7c02 */ /* 0x000fe20008000f00 */
[----:B------:R-:W-:Y:S10]  /*a430*/  ENDCOLLECTIVE ;  /* 0x000000000000791b */ /* 0x000ff40003800000 */
.L_x_314:
[----:B------:R-:W-:Y:S05]  /*a440*/  BSYNC B0 ;  /* 0x0000000000007941 */ /* 0x000fea0003800000 */
.L_x_313:
[----:B------:R-:W-:Y:S05]  /*a450*/  BRA `(.L_x_315) ;  /* 0xfffffff800cc7947 */ /* 0x000fea000383ffff */
.L_x_305:
[----:B0-----:R0:W1:Y:S02]  /*a460*/  SYNCS.PHASECHK.TRANS64.TRYWAIT P0, [R7+URZ], R4 ;  /* 0x00000004070075a7 */ /* 0x001064000800017f */
[----:B-1----:R-:W-:Y:S05]  /*a470*/  @!P0 NANOSLEEP.SYNCS 0x989680 ;  /* 0x009896800000895d */ /* 0x002fea0003900000 */
[----:B------:R-:W1:Y:S02]  /*a480*/  @!P0 SYNCS.PHASECHK.TRANS64 P0, [R7+URZ], R4 ;  /* 0x00000004070085a7 */ /* 0x000e64000800007f */
[----:B-1----:R-:W-:Y:S05]  /*a490*/  @!P0 BRA `(.L_x_305) ;  /* 0xfffffffc00f08947 */ /* 0x002fea000383ffff */
[----:B------:R-:W-:Y:S05]  /*a4a0*/  BRA `(.L_x_316) ;  /* 0xfffffffc000c7947 */ /* 0x000fea000383ffff */
.L_x_306:
[----:B0-----:R0:W1:Y:S02]  /*a4b0*/  SYNCS.PHASECHK.TRANS64.TRYWAIT P0, [R6+URZ], R3 ;  /* 0x00000003060075a7 */ /* 0x001064000800017f */
[----:B-1----:R-:W-:Y:S05]  /*a4c0*/  @!P0 NANOSLEEP.SYNCS 0x989680 ;  /* 0x009896800000895d */ /* 0x002fea0003900000 */
[----:B------:R-:W1:Y:S02]  /*a4d0*/  @!P0 SYNCS.PHASECHK.TRANS64 P0, [R6+URZ], R3 ;  /* 0x00000003060085a7 */ /* 0x000e64000800007f */
[----:B-1----:R-:W-:Y:S05]  /*a4e0*/  @!P0 BRA `(.L_x_306) ;  /* 0xfffffffc00f08947 */ /* 0x002fea000383ffff */
[----:B------:R-:W-:Y:S05]  /*a4f0*/  BRA `(.L_x_317) ;  /* 0xfffffffc001c7947 */ /* 0x000fea000383ffff */
.L_x_307:
[----:B-1----:R1:W2:Y:S02]  /*a500*/  SYNCS.PHASECHK.TRANS64.TRYWAIT P0, [R7+URZ], R4 ;  /* 0x00000004070075a7 */ /* 0x0022a4000800017f */
[----:B--2---:R-:W-:Y:S05]  /*a510*/  @!P0 NANOSLEEP.SYNCS 0x989680 ;  /* 0x009896800000895d */ /* 0x004fea0003900000 */
[----:B------:R-:W2:Y:S02]  /*a520*/  @!P0 SYNCS.PHASECHK.TRANS64 P0, [R7+URZ], R4 ;  /* 0x00000004070085a7 */ /* 0x000ea4000800007f */
[----:B--2---:R-:W-:Y:S05]  /*a530*/  @!P0 BRA `(.L_x_307) ;  /* 0xfffffffc00f08947 */ /* 0x004fea000383ffff */
[----:B------:R-:W-:Y:S05]  /*a540*/  BRA `(.L_x_318) ;  /* 0xfffffffc00247947 */ /* 0x000fea000383ffff */
.L_x_319:
[----:B------:R-:W-:-:S00]  /*a550*/  BRA `(.L_x_319) ;  /* 0xfffffffc00fc7947 */ /* 0x000fc0000383ffff */
[----:B------:R-:W-:-:S00]  /*a560*/  NOP ;  /* 0x0000000000007918 */ /* 0x000fc00000000000 */
        /* <DEDUP_REMOVED lines=9> */
.L_x_320:


//--------------------- .nv.global.init           --------------------------
	.section	.nv.global.init,"aw",@progbits
.nv.global.init:
	.type		$str$22,@object
	.size		$str$22,($str$23 - $str$22)
$str$22:
        /*0000*/ 	.byte	0x6b, 0x5f, 0x74, 0x69, 0x6c, 0x65, 0x5f, 0x63, 0x6f, 0x75, 0x6e, 0x74, 0x20, 0x3e, 0x3d, 0x20
        /*0010*/ 	.byte	0x31, 0x00
	.type		$str$23,@object
	.size		$str$23,(__unnamed_1 - $str$23)
$str$23:
        /*0012*/ 	.byte	0x2f, 0x74, 0x6d, 0x70, 0x2f, 0x63, 0x75, 0x74, 0x6c, 0x61, 0x73, 0x73, 0x5f, 0x73, 0x77, 0x65
        /*0022*/ 	.byte	0x65, 0x70, 0x5f, 0x73, 0x72, 0x63, 0x2f, 0x69, 0x6e, 0x63, 0x6c, 0x75, 0x64, 0x65, 0x2f, 0x63
        /*0032*/ 	.byte	0x75, 0x74, 0x6c, 0x61, 0x73, 0x73, 0x2f, 0x67, 0x65, 0x6d, 0x6d, 0x2f, 0x63, 0x6f, 0x6c, 0x6c
        /*0042*/ 	.byte	0x65, 0x63, 0x74, 0x69, 0x76, 0x65, 0x2f, 0x73, 0x6d, 0x39, 0x30, 0x5f, 0x6d, 0x6d, 0x61, 0x5f
        /*0052*/ 	.byte	0x74, 0x6d, 0x61, 0x5f, 0x67, 0x6d, 0x6d, 0x61, 0x5f, 0x73, 0x73, 0x5f, 0x77, 0x61, 0x72, 0x70
        /*0062*/ 	.byte	0x73, 0x70, 0x65, 0x63, 0x69, 0x61, 0x6c, 0x69, 0x7a, 0x65, 0x64, 0x2e, 0x68, 0x70, 0x70, 0x00
	.type		__unnamed_1,@object
	.size		__unnamed_1,(.L_0 - __unnamed_1)
__unnamed_1:
        /*0072*/ 	.byte	0x76, 0x6f, 0x69, 0x64, 0x20, 0x63, 0x75, 0x74, 0x6c, 0x61, 0x73, 0x73, 0x3a, 0x3a, 0x67, 0x65
        /* <DEDUP_REMOVED lines=175> */
        /*0b72*/ 	.byte	0x69, 0x74, 0x79, 0x5d, 0x00
.L_0:


//--------------------- .nv.shared._ZN7cutlass13device_kernelINS_4gemm6kernel13GemmUniversalIN4cute5tupleIJiiiiEEENS1_10collective13CollectiveMmaINS1_34MainloopSm90TmaGmmaWarpSpecializedILi4ENS5_IJNS4_1CILi1EEESB_SB_EEENS1_35KernelTmaWarpSpecializedCooperativeEEENS5_IJNSA_ILi256EEENSA_ILi128EEENSA_ILi32EEEEEEfNS5_IJlSB_lEEEfSJ_NS4_8TiledMMAINS4_8MMA_AtomIJNS4_4SM904GMMA30MMA_64x128x8_F32TF32TF32_SS_TNILNSN_7ScaleInE1ELSP_1EEEEEENS4_6LayoutINS5_IJNSA_ILi2EEESB_SB_EEENS5_IJSB_NSA_ILi0EEESV_EEEEENS5_IJNS4_10UnderscoreESY_SY_EEEEENS4_13SM90_TMA_LOADENS4_14ComposedLayoutINS4_7SwizzleILi3ELi4ELi3EEENS4_18smem_ptr_flag_bitsILi32EEENSS_INS5_IJNSA_ILi8EEESH_EEENS5_IJSH_SB_EEEEEEEvNS4_8identityES11_S1B_vS1C_EENS_8epilogue10collective6detail29Sm90TmaWarpSpecializedAdapterINS1F_15DefaultEpilogueIfSJ_SJ_NS1E_6thread17LinearCombinationIfLi1EffLNS1J_9ScaleType4KindE0ELNS_15FloatRoundStyleE2EfEENS1_15EpilogueDefaultEEEEEvvEEEEvNT_6ParamsE --------------------------
	.section	.nv.shared._ZN7cutlass13device_kernelINS_4gemm6kernel13GemmUniversalIN4cute5tupleIJiiiiEEENS1_10collective13CollectiveMmaINS1_34MainloopSm90TmaGmmaWarpSpecializedILi4ENS5_IJNS4_1CILi1EEESB_SB_EEENS1_35KernelTmaWarpSpecializedCooperativeEEENS5_IJNSA_ILi256EEENSA_ILi128EEENSA_ILi32EEEEEEfNS5_IJlSB_lEEEfSJ_NS4_8TiledMMAINS4_8MMA_AtomIJNS4_4SM904GMMA30MMA_64x128x8_F32TF32TF32_SS_TNILNSN_7ScaleInE1ELSP_1EEEEEENS4_6LayoutINS5_IJNSA_ILi2EEESB_SB_EEENS5_IJSB_NSA_ILi0EEESV_EEEEENS5_IJNS4_10UnderscoreESY_SY_EEEEENS4_13SM90_TMA_LOADENS4_14ComposedLayoutINS4_7SwizzleILi3ELi4ELi3EEENS4_18smem_ptr_flag_bitsILi32EEENSS_INS5_IJNSA_ILi8EEESH_EEENS5_IJSH_SB_EEEEEEEvNS4_8identityES11_S1B_vS1C_EENS_8epilogue10collective6detail29Sm90TmaWarpSpecializedAdapterINS1F_15DefaultEpilogueIfSJ_SJ_NS1E_6thread17LinearCombinationIfLi1EffLNS1J_9ScaleType4KindE0ELNS_15FloatRoundStyleE2EfEENS1_15EpilogueDefaultEEEEEvvEEEEvNT_6ParamsE,"aw",@nobits
	.sectionflags	@""
	.align	16
	.zero		1024


//--------------------- .nv.shared.reserved.0     --------------------------
	.section	.nv.shared.reserved.0,"aw",@nobits
	.weak		__nv_reservedSMEM_offset_0_alias
	.size		__nv_reservedSMEM_offset_0_alias, 0, 0
	.other		__nv_reservedSMEM_offset_0_alias,@"STO_CUDA_RESERVED_SHARED STV_DEFAULT"
__nv_reservedSMEM_offset_0_alias:
	.zero		0


//--------------------- .nv.global                --------------------------
	.section	.nv.global,"aw",@nobits
.nv.global:
	.type		_ZN40_INTERNAL_5f90697a_4_k_cu_0357de19_293284cute1_E,@object
	.size		_ZN40_INTERNAL_5f90697a_4_k_cu_0357de19_293284cute1_E,(_ZN40_INTERNAL_5f90697a_4_k_cu_0357de19_293284cuda3std3__45__cpo6cbeginE - _ZN40_INTERNAL_5f90697a_4_k_cu_0357de19_293284cute1_E)
_ZN40_INTERNAL_5f90697a_4_k_cu_0357de19_293284cute1_E:
	.zero		1
	.type		_ZN40_INTERNAL_5f90697a_4_k_cu_0357de19_293284cuda3std3__45__cpo6cbeginE,@object
	.size		_ZN40_INTERNAL_5f90697a_4_k_cu_0357de19_293284cuda3std3__45__cpo6cbeginE,(_ZN40_INTERNAL_5f90697a_4_k_cu_0357de19_293284cuda3std3__48in_placeE - _ZN40_INTERNAL_5f90697a_4_k_cu_0357de19_293284cuda3std3__45__cpo6cbeginE)
_ZN40_INTERNAL_5f90697a_4_k_cu_0357de19_293284cuda3std3__45__cpo6cbeginE:
	.zero		1
	.type		_ZN40_INTERNAL_5f90697a_4_k_cu_0357de19_293284cuda3std3__48in_placeE,@object
	.size		_ZN40_INTERNAL_5f90697a_4_k_cu_0357de19_293284cuda3std3__48in_placeE,(_ZN40_INTERNAL_5f90697a_4_k_cu_0357de19_293284cuda3std6ranges3__45__cpo9iter_moveE - _ZN40_INTERNAL_5f90697a_4_k_cu_0357de19_293284cuda3std3__48in_placeE)
_ZN40_INTERNAL_5f90697a_4_k_cu_0357de19_293284cuda3std3__48in_placeE:
	.zero		1
	.type		_ZN40_INTERNAL_5f90697a_4_k_cu_0357de19_293284cuda3std6ranges3__45__cpo9iter_moveE,@object
	.size		_ZN40_INTERNAL_5f90697a_4_k_cu_0357de19_293284cuda3std6ranges3__45__cpo9iter_moveE,(_ZN40_INTERNAL_5f90697a_4_k_cu_0357de19_293284cuda3std3__45__cpo5beginE - _ZN40_INTERNAL_5f90697a_4_k_cu_0357de19_293284cuda3std6ranges3__45__cpo9iter_moveE)
_ZN40_INTERNAL_5f90697a_4_k_cu_0357de19_293284cuda3std6ranges3__45__cpo9iter_moveE:
	.zero		1
	.type		_ZN40_INTERNAL_5f90697a_4_k_cu_0357de19_293284cuda3std3__45__cpo5beginE,@object
	.size		_ZN40_INTERNAL_5f90697a_4_k_cu_0357de19_293284cuda3std3__45__cpo5beginE,(_ZN40_INTERNAL_5f90697a_4_k_cu_0357de19_293284cuda3std3__442_GLOBAL__N__5f90697a_4_k_cu_0357de19_293286ignoreE - _ZN40_INTERNAL_5f90697a_4_k_cu_0357de19_293284cuda3std3__45__cpo5beginE)
_ZN40_INTERNAL_5f90697a_4_k_cu_0357de19_293284cuda3std3__45__cpo5beginE:
	.zero		1
	.type		_ZN40_INTERNAL_5f90697a_4_k_cu_0357de19_293284cuda3std3__442_GLOBAL__N__5f90697a_4_k_cu_0357de19_293286ignoreE,@object
	.size		_ZN40_INTERNAL_5f90697a_4_k_cu_0357de19_293284cuda3std3__442_GLOBAL__N__5f90697a_4_k_cu_0357de19_293286ignoreE,(_ZN40_INTERNAL_5f90697a_4_k_cu_0357de19_293284cute7productE - _ZN40_INTERNAL_5f90697a_4_k_cu_0357de19_293284cuda3std3__442_GLOBAL__N__5f90697a_4_k_cu_0357de19_293286ignoreE)
_ZN40_INTERNAL_5f90697a_4_k_cu_0357de19_293284cuda3std3__442_GLOBAL__N__5f90697a_4_k_cu_0357de19_293286ignoreE:
	.zero		1
	.type		_ZN40_INTERNAL_5f90697a_4_k_cu_0357de19_293284cute7productE,@object
	.size		_ZN40_INTERNAL_5f90697a_4_k_cu_0357de19_293284cute7productE,(_ZN40_INTERNAL_5f90697a_4_k_cu_0357de19_293284cuda3std3__45__cpo3endE - _ZN40_INTERNAL_5f90697a_4_k_cu_0357de19_293284cute7productE)
_ZN40_INTERNAL_5f90697a_4_k_cu_0357de19_293284cute7productE:
	.zero		1
	.type		_ZN40_INTERNAL_5f90697a_4_k_cu_0357de19_293284cuda3std3__45__cpo3endE,@object
	.size		_ZN40_INTERNAL_5f90697a_4_k_cu_0357de19_293284cuda3std3__45__cpo3endE,(_ZN40_INTERNAL_5f90697a_4_k_cu_0357de19_293284cuda3std3__419piecewise_constructE - _ZN40_INTERNAL_5f90697a_4_k_cu_0357de19_293284cuda3std3__45__cpo3endE)
_ZN40_INTERNAL_5f90697a_4_k_cu_0357de19_293284cuda3std3__45__cpo3endE:
	.zero		1
	.type		_ZN40_INTERNAL_5f90697a_4_k_cu_0357de19_293284cuda3std3__419piecewise_constructE,@object
	.size		_ZN40_INTERNAL_5f90697a_4_k_cu_0357de19_293284cuda3std3__419piecewise_constructE,(_ZN40_INTERNAL_5f90697a_4_k_cu_0357de19_293284cuda3std3__45__cpo4cendE - _ZN40_INTERNAL_5f90697a_4_k_cu_0357de19_293284cuda3std3__419piecewise_constructE)
_ZN40_INTERNAL_5f90697a_4_k_cu_0357de19_293284cuda3std3__419piecewise_constructE:
	.zero		1
	.type		_ZN40_INTERNAL_5f90697a_4_k_cu_0357de19_293284cuda3std3__45__cpo4cendE,@object
	.size		_ZN40_INTERNAL_5f90697a_4_k_cu_0357de19_293284cuda3std3__45__cpo4cendE,(_ZN40_INTERNAL_5f90697a_4_k_cu_0357de19_293284cuda3std6ranges3__45__cpo4swapE - _ZN40_INTERNAL_5f90697a_4_k_cu_0357de19_293284cuda3std3__45__cpo4cendE)
_ZN40_INTERNAL_5f90697a_4_k_cu_0357de19_293284cuda3std3__45__cpo4cendE:
	.zero		1
	.type		_ZN40_INTERNAL_5f90697a_4_k_cu_0357de19_293284cuda3std6ranges3__45__cpo4swapE,@object
	.size		_ZN40_INTERNAL_5f90697a_4_k_cu_0357de19_293284cuda3std6ranges3__45__cpo4swapE,(.L_8 - _ZN40_INTERNAL_5f90697a_4_k_cu_0357de19_293284cuda3std6ranges3__45__cpo4swapE)
_ZN40_INTERNAL_5f90697a_4_k_cu_0357de19_293284cuda3std6ranges3__45__cpo4swapE:
	.zero		1
.L_8:


//--------------------- .nv.constant0._ZN7cutlass13device_kernelINS_4gemm6kernel13GemmUniversalIN4cute5tupleIJiiiiEEENS1_10collective13CollectiveMmaINS1_34MainloopSm90TmaGmmaWarpSpecializedILi4ENS5_IJNS4_1CILi1EEESB_SB_EEENS1_35KernelTmaWarpSpecializedCooperativeEEENS5_IJNSA_ILi256EEENSA_ILi128EEENSA_ILi32EEEEEEfNS5_IJlSB_lEEEfSJ_NS4_8TiledMMAINS4_8MMA_AtomIJNS4_4SM904GMMA30MMA_64x128x8_F32TF32TF32_SS_TNILNSN_7ScaleInE1ELSP_1EEEEEENS4_6LayoutINS5_IJNSA_ILi2EEESB_SB_EEENS5_IJSB_NSA_ILi0EEESV_EEEEENS5_IJNS4_10UnderscoreESY_SY_EEEEENS4_13SM90_TMA_LOADENS4_14ComposedLayoutINS4_7SwizzleILi3ELi4ELi3EEENS4_18smem_ptr_flag_bitsILi32EEENSS_INS5_IJNSA_ILi8EEESH_EEENS5_IJSH_SB_EEEEEEEvNS4_8identityES11_S1B_vS1C_EENS_8epilogue10collective6detail29Sm90TmaWarpSpecializedAdapterINS1F_15DefaultEpilogueIfSJ_SJ_NS1E_6thread17LinearCombinationIfLi1EffLNS1J_9ScaleType4KindE0ELNS_15FloatRoundStyleE2EfEENS1_15EpilogueDefaultEEEEEvvEEEEvNT_6ParamsE --------------------------
	.section	.nv.constant0._ZN7cutlass13device_kernelINS_4gemm6kernel13GemmUniversalIN4cute5tupleIJiiiiEEENS1_10collective13CollectiveMmaINS1_34MainloopSm90TmaGmmaWarpSpecializedILi4ENS5_IJNS4_1CILi1EEESB_SB_EEENS1_35KernelTmaWarpSpecializedCooperativeEEENS5_IJNSA_ILi256EEENSA_ILi128EEENSA_ILi32EEEEEEfNS5_IJlSB_lEEEfSJ_NS4_8TiledMMAINS4_8MMA_AtomIJNS4_4SM904GMMA30MMA_64x128x8_F32TF32TF32_SS_TNILNSN_7ScaleInE1ELSP_1EEEEEENS4_6LayoutINS5_IJNSA_ILi2EEESB_SB_EEENS5_IJSB_NSA_ILi0EEESV_EEEEENS5_IJNS4_10UnderscoreESY_SY_EEEEENS4_13SM90_TMA_LOADENS4_14ComposedLayoutINS4_7SwizzleILi3ELi4ELi3EEENS4_18smem_ptr_flag_bitsILi32EEENSS_INS5_IJNSA_ILi8EEESH_EEENS5_IJSH_SB_EEEEEEEvNS4_8identityES11_S1B_vS1C_EENS_8epilogue10collective6detail29Sm90TmaWarpSpecializedAdapterINS1F_15DefaultEpilogueIfSJ_SJ_NS1E_6thread17LinearCombinationIfLi1EffLNS1J_9ScaleType4KindE0ELNS_15FloatRoundStyleE2EfEENS1_15EpilogueDefaultEEEEEvvEEEEvNT_6ParamsE,"a",@progbits
	.sectionflags	@""
	.align	4
.nv.constant0._ZN7cutlass13device_kernelINS_4gemm6kernel13GemmUniversalIN4cute5tupleIJiiiiEEENS1_10collective13CollectiveMmaINS1_34MainloopSm90TmaGmmaWarpSpecializedILi4ENS5_IJNS4_1CILi1EEESB_SB_EEENS1_35KernelTmaWarpSpecializedCooperativeEEENS5_IJNSA_ILi256EEENSA_ILi128EEENSA_ILi32EEEEEEfNS5_IJlSB_lEEEfSJ_NS4_8TiledMMAINS4_8MMA_AtomIJNS4_4SM904GMMA30MMA_64x128x8_F32TF32TF32_SS_TNILNSN_7ScaleInE1ELSP_1EEEEEENS4_6LayoutINS5_IJNSA_ILi2EEESB_SB_EEENS5_IJSB_NSA_ILi0EEESV_EEEEENS5_IJNS4_10UnderscoreESY_SY_EEEEENS4_13SM90_TMA_LOADENS4_14ComposedLayoutINS4_7SwizzleILi3ELi4ELi3EEENS4_18smem_ptr_flag_bitsILi32EEENSS_INS5_IJNSA_ILi8EEESH_EEENS5_IJSH_SB_EEEEEEEvNS4_8identityES11_S1B_vS1C_EENS_8epilogue10collective6detail29Sm90TmaWarpSpecializedAdapterINS1F_15DefaultEpilogueIfSJ_SJ_NS1E_6thread17LinearCombinationIfLi1EffLNS1J_9ScaleType4KindE0ELNS_15FloatRoundStyleE2EfEENS1_15EpilogueDefaultEEEEEvvEEEEvNT_6ParamsE:
	.zero		1664


//--------------------- SYMBOLS --------------------------

	.type		.nv.reservedSmem.offset0,@object
	.size		.nv.reservedSmem.offset0,0x4
	.type		__assertfail,@function
